// auto-generated by cutlass_sweep.gemm — config: {"arch": "sm_100", "cluster_m": 1, "cluster_n": 1, "dtype": "int8", "stages": 0, "tile_k": 64, "tile_m": 64, "tile_n": 64}
#include "cutlass/cutlass.h"
#include "cutlass/gemm/collective/collective_builder.hpp"
#include "cutlass/gemm/device/gemm_universal_adapter.h"
#include "cutlass/gemm/kernel/gemm_universal.hpp"
#include "cutlass/epilogue/collective/collective_builder.hpp"

using ElemA = int8_t;
using ElemB = int8_t;
using ElemCD = int8_t;
using Acc  = int32_t;
using TileShape    = cute::Shape<cute::_64, cute::_64, cute::_64>;
using ClusterShape = cute::Shape<cute::_1, cute::_1, cute::_1>;

using CollectiveEpilogue = typename cutlass::epilogue::collective::CollectiveBuilder<
    cutlass::arch::Sm100, cutlass::arch::OpClassTensorOp,
    TileShape, ClusterShape,
    cutlass::epilogue::collective::EpilogueTileAuto,
    Acc, Acc,
    ElemCD, cutlass::layout::RowMajor, 128 / cutlass::sizeof_bits<ElemCD>::value,
    ElemCD, cutlass::layout::RowMajor, 128 / cutlass::sizeof_bits<ElemCD>::value,
    cutlass::epilogue::collective::EpilogueScheduleAuto
  >::CollectiveOp;

using CollectiveMainloop = typename cutlass::gemm::collective::CollectiveBuilder<
    cutlass::arch::Sm100, cutlass::arch::OpClassTensorOp,
    ElemA, cutlass::layout::RowMajor, 128 / cutlass::sizeof_bits<ElemA>::value,
    ElemB, cutlass::layout::ColumnMajor, 128 / cutlass::sizeof_bits<ElemB>::value,
    Acc,
    TileShape, ClusterShape,
    cutlass::gemm::collective::StageCountAutoCarveout<static_cast<int>(sizeof(typename CollectiveEpilogue::SharedStorage))>,
    cutlass::gemm::collective::KernelScheduleAuto
  >::CollectiveOp;

using GemmKernel = cutlass::gemm::kernel::GemmUniversal<
    cute::Shape<int,int,int,int>,
    CollectiveMainloop,
    CollectiveEpilogue
>;
using Gemm = cutlass::gemm::device::GemmUniversalAdapter<GemmKernel>;

// Force the device kernel symbol into the cubin without needing a host main.
auto* _anchor = &cutlass::device_kernel<GemmKernel>;


// ===== COMPILED SASS (sm_100a) =====

	.target	sm_100a

	.elftype	@"ET_EXEC"


//--------------------- .note.nv.tkinfo           --------------------------
	.section	.note.nv.tkinfo,"",@"SHT_NOTE"
	.sectionflags	@"SHF_NOTE_NV_TKINFO"
	.tkinfo
        /*0018*/ 	.word	0x00000002
        /*0030*/ 	.string	""
        /*0030*/ 	.string	"ptxas"
        /*0030*/ 	.string	"Cuda compilation tools, release 13.0, V13.0.88"
        /*0030*/ 	.string	"Build cuda_13.0.r13.0/compiler.36424714_0"
        /*0030*/ 	.string	"-arch sm_100a -m 64 "



//--------------------- .note.nv.cuinfo           --------------------------
	.section	.note.nv.cuinfo,"",@"SHT_NOTE"
	.sectionflags	@"SHF_NOTE_NV_CUINFO"
        /*0018*/ 	.short	0x0002
        /*001a*/ 	.short	0x0064
        /*001c*/ 	.short	0x0082
	.zero		2


//--------------------- .nv.info                  --------------------------
	.section	.nv.info,"",@"SHT_CUDA_INFO"
	.align	4


	//----- nvinfo : EIATTR_REGCOUNT
	.align		4
        /*0000*/ 	.byte	0x04, 0x2f
        /*0002*/ 	.short	(.L_19 - .L_18)
	.align		4
.L_18:
        /*0004*/ 	.word	index@(_ZN7cutlass13device_kernelINS_4gemm6kernel13GemmUniversalIN4cute5tupleIJiiiiEEENS1_10collective13CollectiveMmaINS1_35MainloopSm100TmaUmmaWarpSpecializedILi27ELi2ELi4ENS5_IJNS4_1CILi1EEESB_SB_EEEEENS5_IJNSA_ILi64EEESE_SE_EEEaNS5_IJlSB_lEEEaSG_NS4_8TiledMMAINS4_8MMA_AtomIJNS4_15SM100_MMA_S8_SSIaaiLi64ELi64ELNS4_4UMMA5MajorE0ELSL_0ELNSK_8SaturateE0EEEEEENS4_6LayoutISC_NS5_IJNSA_ILi0EEESQ_SQ_EEEEENS5_IJNS4_10UnderscoreEST_ST_EEEEENS4_13SM90_TMA_LOADENS4_14ComposedLayoutINS4_7SwizzleILi2ELi4ELi3EEENS4_18smem_ptr_flag_bitsILi8EEENSP_INS5_IJNSA_ILi8EEESE_EEENS5_IJSE_SB_EEEEEEEvNS4_8identityESW_S16_vS17_EENS_8epilogue10collective18CollectiveEpilogueINS19_23Sm100TmaWarpSpecializedILi1ELi1ELi32ELb0ELb0EEEJSF_NS5_IJNSP_ISE_SB_EES1E_EEEaSG_aSG_NS19_6fusion15FusionCallbacksIS1D_NS1G_17LinearCombinationIaiaiLNS_15FloatRoundStyleE2EEESF_S1F_JEEENS4_5SM1004TMEM4LOAD26SM100_TMEM_LOAD_16dp32b32xESW_S16_NS4_39AutoVectorizingCopyWithAssumedAlignmentILi128EEENS4_14SM90_TMA_STOREES16_S1R_S1R_EEEvvEEEEvNT_6ParamsE)
        /*0008*/ 	.word	0x0000007b


	//----- nvinfo : EIATTR_FRAME_SIZE
	.align		4
.L_19:
        /*000c*/ 	.byte	0x04, 0x11
        /*000e*/ 	.short	(.L_21 - .L_20)
	.align		4
.L_20:
        /*0010*/ 	.word	index@($__internal_2_$__cuda_sm10x_tcgen05_guardrail_trap_unallocated_columns_being_dealloced)
        /*0014*/ 	.word	0x00000000


	//----- nvinfo : EIATTR_FRAME_SIZE
	.align		4
.L_21:
        /*0018*/ 	.byte	0x04, 0x11
        /*001a*/ 	.short	(.L_23 - .L_22)
	.align		4
.L_22:
        /*001c*/ 	.word	index@($__internal_1_$__cuda_sm10x_tcgen05_guardrail_trap_phase_invalid_during_alloc)
        /*0020*/ 	.word	0x00000000


	//----- nvinfo : EIATTR_FRAME_SIZE
	.align		4
.L_23:
        /*0024*/ 	.byte	0x04, 0x11
        /*0026*/ 	.short	(.L_25 - .L_24)
	.align		4
.L_24:
        /*0028*/ 	.word	index@($__internal_0_$__cuda_sm10x_tcgen05_guardrail_trap_col_being_dealloced_not_returned_by_alloc)
        /*002c*/ 	.word	0x00000000


	//----- nvinfo : EIATTR_FRAME_SIZE
	.align		4
.L_25:
        /*0030*/ 	.byte	0x04, 0x11
        /*0032*/ 	.short	(.L_27 - .L_26)
	.align		4
.L_26:
        /*0034*/ 	.word	index@(_ZN7cutlass13device_kernelINS_4gemm6kernel13GemmUniversalIN4cute5tupleIJiiiiEEENS1_10collective13CollectiveMmaINS1_35MainloopSm100TmaUmmaWarpSpecializedILi27ELi2ELi4ENS5_IJNS4_1CILi1EEESB_SB_EEEEENS5_IJNSA_ILi64EEESE_SE_EEEaNS5_IJlSB_lEEEaSG_NS4_8TiledMMAINS4_8MMA_AtomIJNS4_15SM100_MMA_S8_SSIaaiLi64ELi64ELNS4_4UMMA5MajorE0ELSL_0ELNSK_8SaturateE0EEEEEENS4_6LayoutISC_NS5_IJNSA_ILi0EEESQ_SQ_EEEEENS5_IJNS4_10UnderscoreEST_ST_EEEEENS4_13SM90_TMA_LOADENS4_14ComposedLayoutINS4_7SwizzleILi2ELi4ELi3EEENS4_18smem_ptr_flag_bitsILi8EEENSP_INS5_IJNSA_ILi8EEESE_EEENS5_IJSE_SB_EEEEEEEvNS4_8identityESW_S16_vS17_EENS_8epilogue10collective18CollectiveEpilogueINS19_23Sm100TmaWarpSpecializedILi1ELi1ELi32ELb0ELb0EEEJSF_NS5_IJNSP_ISE_SB_EES1E_EEEaSG_aSG_NS19_6fusion15FusionCallbacksIS1D_NS1G_17LinearCombinationIaiaiLNS_15FloatRoundStyleE2EEESF_S1F_JEEENS4_5SM1004TMEM4LOAD26SM100_TMEM_LOAD_16dp32b32xESW_S16_NS4_39AutoVectorizingCopyWithAssumedAlignmentILi128EEENS4_14SM90_TMA_STOREES16_S1R_S1R_EEEvvEEEEvNT_6ParamsE)
        /*0038*/ 	.word	0x00000000


	//----- nvinfo : EIATTR_MIN_STACK_SIZE
	.align		4
.L_27:
        /*003c*/ 	.byte	0x04, 0x12
        /*003e*/ 	.short	(.L_29 - .L_28)
	.align		4
.L_28:
        /*0040*/ 	.word	index@(_ZN7cutlass13device_kernelINS_4gemm6kernel13GemmUniversalIN4cute5tupleIJiiiiEEENS1_10collective13CollectiveMmaINS1_35MainloopSm100TmaUmmaWarpSpecializedILi27ELi2ELi4ENS5_IJNS4_1CILi1EEESB_SB_EEEEENS5_IJNSA_ILi64EEESE_SE_EEEaNS5_IJlSB_lEEEaSG_NS4_8TiledMMAINS4_8MMA_AtomIJNS4_15SM100_MMA_S8_SSIaaiLi64ELi64ELNS4_4UMMA5MajorE0ELSL_0ELNSK_8SaturateE0EEEEEENS4_6LayoutISC_NS5_IJNSA_ILi0EEESQ_SQ_EEEEENS5_IJNS4_10UnderscoreEST_ST_EEEEENS4_13SM90_TMA_LOADENS4_14ComposedLayoutINS4_7SwizzleILi2ELi4ELi3EEENS4_18smem_ptr_flag_bitsILi8EEENSP_INS5_IJNSA_ILi8EEESE_EEENS5_IJSE_SB_EEEEEEEvNS4_8identityESW_S16_vS17_EENS_8epilogue10collective18CollectiveEpilogueINS19_23Sm100TmaWarpSpecializedILi1ELi1ELi32ELb0ELb0EEEJSF_NS5_IJNSP_ISE_SB_EES1E_EEEaSG_aSG_NS19_6fusion15FusionCallbacksIS1D_NS1G_17LinearCombinationIaiaiLNS_15FloatRoundStyleE2EEESF_S1F_JEEENS4_5SM1004TMEM4LOAD26SM100_TMEM_LOAD_16dp32b32xESW_S16_NS4_39AutoVectorizingCopyWithAssumedAlignmentILi128EEENS4_14SM90_TMA_STOREES16_S1R_S1R_EEEvvEEEEvNT_6ParamsE)
        /*0044*/ 	.word	0x00000000
.L_29:


//--------------------- .nv.compat                --------------------------
	.section	.nv.compat,"",@"SHT_CUDA_COMPAT_INFO"
	.align	4
        /*0000*/ 	.byte	0x02, 0x09, 0x01, 0x00, 0x02, 0x02, 0x03, 0x00, 0x02, 0x05, 0x06, 0x00, 0x03, 0x07, 0x01, 0x01
        /*0010*/ 	.byte	0x02, 0x03, 0x01, 0x00, 0x02, 0x06, 0x01, 0x00, 0x04, 0x0b, 0x08, 0x00, 0x01, 0x00, 0x00, 0x00
        /*0020*/ 	.byte	0x00, 0x00, 0x00, 0x00


//--------------------- .nv.info._ZN7cutlass13device_kernelINS_4gemm6kernel13GemmUniversalIN4cute5tupleIJiiiiEEENS1_10collective13CollectiveMmaINS1_35MainloopSm100TmaUmmaWarpSpecializedILi27ELi2ELi4ENS5_IJNS4_1CILi1EEESB_SB_EEEEENS5_IJNSA_ILi64EEESE_SE_EEEaNS5_IJlSB_lEEEaSG_NS4_8TiledMMAINS4_8MMA_AtomIJNS4_15SM100_MMA_S8_SSIaaiLi64ELi64ELNS4_4UMMA5MajorE0ELSL_0ELNSK_8SaturateE0EEEEEENS4_6LayoutISC_NS5_IJNSA_ILi0EEESQ_SQ_EEEEENS5_IJNS4_10UnderscoreEST_ST_EEEEENS4_13SM90_TMA_LOADENS4_14ComposedLayoutINS4_7SwizzleILi2ELi4ELi3EEENS4_18smem_ptr_flag_bitsILi8EEENSP_INS5_IJNSA_ILi8EEESE_EEENS5_IJSE_SB_EEEEEEEvNS4_8identityESW_S16_vS17_EENS_8epilogue10collective18CollectiveEpilogueINS19_23Sm100TmaWarpSpecializedILi1ELi1ELi32ELb0ELb0EEEJSF_NS5_IJNSP_ISE_SB_EES1E_EEEaSG_aSG_NS19_6fusion15FusionCallbacksIS1D_NS1G_17LinearCombinationIaiaiLNS_15FloatRoundStyleE2EEESF_S1F_JEEENS4_5SM1004TMEM4LOAD26SM100_TMEM_LOAD_16dp32b32xESW_S16_NS4_39AutoVectorizingCopyWithAssumedAlignmentILi128EEENS4_14SM90_TMA_STOREES16_S1R_S1R_EEEvvEEEEvNT_6ParamsE --------------------------
	.section	.nv.info._ZN7cutlass13device_kernelINS_4gemm6kernel13GemmUniversalIN4cute5tupleIJiiiiEEENS1_10collective13CollectiveMmaINS1_35MainloopSm100TmaUmmaWarpSpecializedILi27ELi2ELi4ENS5_IJNS4_1CILi1EEESB_SB_EEEEENS5_IJNSA_ILi64EEESE_SE_EEEaNS5_IJlSB_lEEEaSG_NS4_8TiledMMAINS4_8MMA_AtomIJNS4_15SM100_MMA_S8_SSIaaiLi64ELi64ELNS4_4UMMA5MajorE0ELSL_0ELNSK_8SaturateE0EEEEEENS4_6LayoutISC_NS5_IJNSA_ILi0EEESQ_SQ_EEEEENS5_IJNS4_10UnderscoreEST_ST_EEEEENS4_13SM90_TMA_LOADENS4_14ComposedLayoutINS4_7SwizzleILi2ELi4ELi3EEENS4_18smem_ptr_flag_bitsILi8EEENSP_INS5_IJNSA_ILi8EEESE_EEENS5_IJSE_SB_EEEEEEEvNS4_8identityESW_S16_vS17_EENS_8epilogue10collective18CollectiveEpilogueINS19_23Sm100TmaWarpSpecializedILi1ELi1ELi32ELb0ELb0EEEJSF_NS5_IJNSP_ISE_SB_EES1E_EEEaSG_aSG_NS19_6fusion15FusionCallbacksIS1D_NS1G_17LinearCombinationIaiaiLNS_15FloatRoundStyleE2EEESF_S1F_JEEENS4_5SM1004TMEM4LOAD26SM100_TMEM_LOAD_16dp32b32xESW_S16_NS4_39AutoVectorizingCopyWithAssumedAlignmentILi128EEENS4_14SM90_TMA_STOREES16_S1R_S1R_EEEvvEEEEvNT_6ParamsE,"",@"SHT_CUDA_INFO"
	.sectionflags	@""
	.align	4


	//----- nvinfo : EIATTR_CUDA_API_VERSION
	.align		4
        /*0000*/ 	.byte	0x04, 0x37
        /*0002*/ 	.short	(.L_31 - .L_30)
.L_30:
        /*0004*/ 	.word	0x00000082


	//----- nvinfo : EIATTR_KPARAM_INFO
	.align		4
.L_31:
        /*0008*/ 	.byte	0x04, 0x17
        /*000a*/ 	.short	(.L_33 - .L_32)
.L_32:
        /*000c*/ 	.word	0x00000000
        /*0010*/ 	.short	0x0000
        /*0012*/ 	.short	0x0000
        /*0014*/ 	.byte	0x00, 0xf0, 0x01, 0x20


	//----- nvinfo : EIATTR_AT_ENTRY_FRAGMENTS
	.align		4
.L_33:
        /*0018*/ 	.byte	0x04, 0x4f
        /*001a*/ 	.short	(.L_35 - .L_34)


	//   ....[0]....
.L_34:
        /*001c*/ 	.word	0x00000006


	//----- nvinfo : EIATTR_RESERVED_SMEM_USED
	.align		4
.L_35:
        /*0020*/ 	.byte	0x01, 0x41
	.zero		2


	//----- nvinfo : EIATTR_SPARSE_MMA_MASK
	.align		4
        /*0024*/ 	.byte	0x03, 0x50
        /*0026*/ 	.short	0x0000


	//----- nvinfo : EIATTR_TCGEN05_1CTA_USED
	.align		4
        /*0028*/ 	.byte	0x01, 0x51
	.zero		2


	//----- nvinfo : EIATTR_MAXREG_COUNT
	.align		4
        /*002c*/ 	.byte	0x03, 0x1b
        /*002e*/ 	.short	0x00ff


	//----- nvinfo : EIATTR_NUM_BARRIERS
	.align		4
        /*0030*/ 	.byte	0x02, 0x4c
        /*0032*/ 	.byte	0x07
	.zero		1


	//----- nvinfo : EIATTR_EXTERNS
	.align		4
        /*0034*/ 	.byte	0x04, 0x0f
        /*0036*/ 	.short	(.L_37 - .L_36)


	//   ....[0]....
	.align		4
.L_36:
        /*0038*/ 	.word	index@(__assertfail)


	//----- nvinfo : EIATTR_MERCURY_ISA_VERSION
	.align		4
.L_37:
        /*003c*/ 	.byte	0x03, 0x5f
        /*003e*/ 	.short	0x0101


	//----- nvinfo : EIATTR_INT_WARP_WIDE_INSTR_OFFSETS
	.align		4
        /*0040*/ 	.byte	0x04, 0x31
        /*0042*/ 	.short	(.L_39 - .L_38)


	//   ....[0]....
.L_38:
        /*0044*/ 	.word	0x00002070


	//   ....[1]....
        /*0048*/ 	.word	0x00004730


	//   ....[2]....
        /*004c*/ 	.word	0x00004750


	//   ....[3]....
        /*0050*/ 	.word	0x00004780


	//   ....[4]....
        /*0054*/ 	.word	0x00005190


	//   ....[5]....
        /*0058*/ 	.word	0x00005280


	//----- nvinfo : EIATTR_COOP_GROUP_MASK_REGIDS
	.align		4
.L_39:
        /*005c*/ 	.byte	0x04, 0x29
        /*005e*/ 	.short	(.L_41 - .L_40)


	//   ....[0]....
.L_40:
        /*0060*/ 	.word	0xffffffff


	//   ....[1]....
        /*0064*/ 	.word	0xffffffff


	//   ....[2]....
        /*0068*/ 	.word	0xffffffff


	//   ....[3]....
        /*006c*/ 	.word	0xffffffff


	//   ....[4]....
        /*0070*/ 	.word	0xffffffff


	//   ....[5]....
        /*0074*/ 	.word	0xffffffff


	//   ....[6]....
        /*0078*/ 	.word	0xffffffff


	//   ....[7]....
        /*007c*/ 	.word	0xffffffff


	//   ....[8]....
        /*0080*/ 	.word	0xffffffff


	//   ....[9]....
        /*0084*/ 	.word	0xffffffff


	//   ....[10]....
        /*0088*/ 	.word	0xffffffff


	//   ....[11]....
        /*008c*/ 	.word	0xffffffff


	//   ....[12]....
        /*0090*/ 	.word	0xffffffff


	//----- nvinfo : EIATTR_COOP_GROUP_INSTR_OFFSETS
	.align		4
.L_41:
        /*0094*/ 	.byte	0x04, 0x28
        /*0096*/ 	.short	(.L_43 - .L_42)


	//   ....[0]....
.L_42:
        /*0098*/ 	.word	0x00000090


	//   ....[1]....
        /*009c*/ 	.word	0x000004d0


	//   ....[2]....
        /*00a0*/ 	.word	0x00000950


	//   ....[3]....
        /*00a4*/ 	.word	0x00000a90


	//   ....[4]....
        /*00a8*/ 	.word	0x00000b90


	//   ....[5]....
        /*00ac*/ 	.word	0x00000d00


	//   ....[6]....
        /*00b0*/ 	.word	0x00000ea0


	//   ....[7]....
        /*00b4*/ 	.word	0x00001f50


	//   ....[8]....
        /*00b8*/ 	.word	0x00003a20


	//   ....[9]....
        /*00bc*/ 	.word	0x00003c30


	//   ....[10]....
        /*00c0*/ 	.word	0x00003c60


	//   ....[11]....
        /*00c4*/ 	.word	0x00004610


	//   ....[12]....
        /*00c8*/ 	.word	0x00004840


	//----- nvinfo : EIATTR_VRC_CTA_INIT_COUNT
	.align		4
.L_43:
        /*00cc*/ 	.byte	0x02, 0x4a
        /*00ce*/ 	.byte	0x80
	.zero		1


	//----- nvinfo : EIATTR_SYSCALL_OFFSETS
	.align		4
        /*00d0*/ 	.byte	0x04, 0x46
        /*00d2*/ 	.short	(.L_45 - .L_44)


	//   ....[0]....
.L_44:
        /*00d4*/ 	.word	0x00005ca0


	//   ....[1]....
        /*00d8*/ 	.word	0x00005de0


	//   ....[2]....
        /*00dc*/ 	.word	0x00006540


	//----- nvinfo : EIATTR_MBARRIER_INSTR_OFFSETS
	.align		4
.L_45:
        /*00e0*/ 	.byte	0x04, 0x39
        /*00e2*/ 	.short	(.L_47 - .L_46)


	//   ....[0]....
.L_46:
        /*00e4*/ 	.word	0x000005d0
        /*00e8*/ 	.word	0x000000ff
        /*00ec*/ 	.word	0x00000000
        /*00f0*/ 	.short	0x0100
        /*00f2*/ 	.byte	0x05
	.zero		1


	//   ....[1]....
        /*00f4*/ 	.word	0x000005e0
        /*00f8*/ 	.word	0x000000ff
        /*00fc*/ 	.word	0x000000d8
        /*0100*/ 	.short	0x0100
        /*0102*/ 	.byte	0x05
	.zero		1


	//   ....[2]....
        /*0104*/ 	.word	0x000005f0
        /*0108*/ 	.word	0x000000ff
        /*010c*/ 	.word	0x00000008
        /*0110*/ 	.short	0x0100
        /*0112*/ 	.byte	0x05
	.zero		1


	//   ....[3]....
        /*0114*/ 	.word	0x00000600
        /*0118*/ 	.word	0x000000ff
        /*011c*/ 	.word	0x000000e0
        /*0120*/ 	.short	0x0100
        /*0122*/ 	.byte	0x05
	.zero		1


	//   ....[4]....
        /*0124*/ 	.word	0x00000610
        /*0128*/ 	.word	0x000000ff
        /*012c*/ 	.word	0x00000010
        /*0130*/ 	.short	0x0100
        /*0132*/ 	.byte	0x05
	.zero		1


	//   ....[5]....
        /*0134*/ 	.word	0x00000620
        /*0138*/ 	.word	0x000000ff
        /*013c*/ 	.word	0x000000e8
        /*0140*/ 	.short	0x0100
        /*0142*/ 	.byte	0x05
	.zero		1


	//   ....[6]....
        /*0144*/ 	.word	0x00000630
        /*0148*/ 	.word	0x000000ff
        /*014c*/ 	.word	0x00000018
        /*0150*/ 	.short	0x0100
        /*0152*/ 	.byte	0x05
	.zero		1


	//   ....[7]....
        /*0154*/ 	.word	0x00000640
        /*0158*/ 	.word	0x000000ff
        /*015c*/ 	.word	0x000000f0
        /*0160*/ 	.short	0x0100
        /*0162*/ 	.byte	0x05
	.zero		1


	//   ....[8]....
        /*0164*/ 	.word	0x00000650
        /*0168*/ 	.word	0x000000ff
        /*016c*/ 	.word	0x00000020
        /*0170*/ 	.short	0x0100
        /*0172*/ 	.byte	0x05
	.zero		1


	//   ....[9]....
        /*0174*/ 	.word	0x00000660
        /*0178*/ 	.word	0x000000ff
        /*017c*/ 	.word	0x000000f8
        /*0180*/ 	.short	0x0100
        /*0182*/ 	.byte	0x05
	.zero		1


	//   ....[10]....
        /*0184*/ 	.word	0x00000670
        /*0188*/ 	.word	0x000000ff
        /*018c*/ 	.word	0x00000028
        /*0190*/ 	.short	0x0100
        /*0192*/ 	.byte	0x05
	.zero		1


	//   ....[11]....
        /*0194*/ 	.word	0x00000680
        /*0198*/ 	.word	0x000000ff
        /*019c*/ 	.word	0x00000100
        /*01a0*/ 	.short	0x0100
        /*01a2*/ 	.byte	0x05
	.zero		1


	//   ....[12]....
        /*01a4*/ 	.word	0x00000690
        /*01a8*/ 	.word	0x000000ff
        /*01ac*/ 	.word	0x00000030
        /*01b0*/ 	.short	0x0100
        /*01b2*/ 	.byte	0x05
	.zero		1


	//   ....[13]....
        /*01b4*/ 	.word	0x000006a0
        /*01b8*/ 	.word	0x000000ff
        /*01bc*/ 	.word	0x00000108
        /*01c0*/ 	.short	0x0100
        /*01c2*/ 	.byte	0x05
	.zero		1


	//   ....[14]....
        /*01c4*/ 	.word	0x000006b0
        /*01c8*/ 	.word	0x000000ff
        /*01cc*/ 	.word	0x00000038
        /*01d0*/ 	.short	0x0100
        /*01d2*/ 	.byte	0x05
	.zero		1


	//   ....[15]....
        /*01d4*/ 	.word	0x000006c0
        /*01d8*/ 	.word	0x000000ff
        /*01dc*/ 	.word	0x00000110
        /*01e0*/ 	.short	0x0100
        /*01e2*/ 	.byte	0x05
	.zero		1


	//   ....[16]....
        /*01e4*/ 	.word	0x000006d0
        /*01e8*/ 	.word	0x000000ff
        /*01ec*/ 	.word	0x00000040
        /*01f0*/ 	.short	0x0100
        /*01f2*/ 	.byte	0x05
	.zero		1


	//   ....[17]....
        /*01f4*/ 	.word	0x000006e0
        /*01f8*/ 	.word	0x000000ff
        /*01fc*/ 	.word	0x00000118
        /*0200*/ 	.short	0x0100
        /*0202*/ 	.byte	0x05
	.zero		1


	//   ....[18]....
        /*0204*/ 	.word	0x000006f0
        /*0208*/ 	.word	0x000000ff
        /*020c*/ 	.word	0x00000048
        /*0210*/ 	.short	0x0100
        /*0212*/ 	.byte	0x05
	.zero		1


	//   ....[19]....
        /*0214*/ 	.word	0x00000700
        /*0218*/ 	.word	0x000000ff
        /*021c*/ 	.word	0x00000120
        /*0220*/ 	.short	0x0100
        /*0222*/ 	.byte	0x05
	.zero		1


	//   ....[20]....
        /*0224*/ 	.word	0x00000710
        /*0228*/ 	.word	0x000000ff
        /*022c*/ 	.word	0x00000050
        /*0230*/ 	.short	0x0100
        /*0232*/ 	.byte	0x05
	.zero		1


	//   ....[21]....
        /*0234*/ 	.word	0x00000720
        /*0238*/ 	.word	0x000000ff
        /*023c*/ 	.word	0x00000128
        /*0240*/ 	.short	0x0100
        /*0242*/ 	.byte	0x05
	.zero		1


	//   ....[22]....
        /*0244*/ 	.word	0x00000730
        /*0248*/ 	.word	0x000000ff
        /*024c*/ 	.word	0x00000058
        /*0250*/ 	.short	0x0100
        /*0252*/ 	.byte	0x05
	.zero		1


	//   ....[23]....
        /*0254*/ 	.word	0x00000740
        /*0258*/ 	.word	0x000000ff
        /*025c*/ 	.word	0x00000130
        /*0260*/ 	.short	0x0100
        /*0262*/ 	.byte	0x05
	.zero		1


	//   ....[24]....
        /*0264*/ 	.word	0x00000750
        /*0268*/ 	.word	0x000000ff
        /*026c*/ 	.word	0x00000060
        /*0270*/ 	.short	0x0100
        /*0272*/ 	.byte	0x05
	.zero		1


	//   ....[25]....
        /*0274*/ 	.word	0x00000760
        /*0278*/ 	.word	0x000000ff
        /*027c*/ 	.word	0x00000138
        /*0280*/ 	.short	0x0100
        /*0282*/ 	.byte	0x05
	.zero		1


	//   ....[26]....
        /*0284*/ 	.word	0x00000770
        /*0288*/ 	.word	0x000000ff
        /*028c*/ 	.word	0x00000068
        /*0290*/ 	.short	0x0100
        /*0292*/ 	.byte	0x05
	.zero		1


	//   ....[27]....
        /*0294*/ 	.word	0x00000780
        /*0298*/ 	.word	0x000000ff
        /*029c*/ 	.word	0x00000140
        /*02a0*/ 	.short	0x0100
        /*02a2*/ 	.byte	0x05
	.zero		1


	//   ....[28]....
        /*02a4*/ 	.word	0x00000790
        /*02a8*/ 	.word	0x000000ff
        /*02ac*/ 	.word	0x00000070
        /*02b0*/ 	.short	0x0100
        /*02b2*/ 	.byte	0x05
	.zero		1


	//   ....[29]....
        /*02b4*/ 	.word	0x000007a0
        /*02b8*/ 	.word	0x000000ff
        /*02bc*/ 	.word	0x00000148
        /*02c0*/ 	.short	0x0100
        /*02c2*/ 	.byte	0x05
	.zero		1


	//   ....[30]....
        /*02c4*/ 	.word	0x000007b0
        /*02c8*/ 	.word	0x000000ff
        /*02cc*/ 	.word	0x00000078
        /*02d0*/ 	.short	0x0100
        /*02d2*/ 	.byte	0x05
	.zero		1


	//   ....[31]....
        /*02d4*/ 	.word	0x000007c0
        /*02d8*/ 	.word	0x000000ff
        /*02dc*/ 	.word	0x00000150
        /*02e0*/ 	.short	0x0100
        /*02e2*/ 	.byte	0x05
	.zero		1


	//   ....[32]....
        /*02e4*/ 	.word	0x000007d0
        /*02e8*/ 	.word	0x000000ff
        /*02ec*/ 	.word	0x00000080
        /*02f0*/ 	.short	0x0100
        /*02f2*/ 	.byte	0x05
	.zero		1


	//   ....[33]....
        /*02f4*/ 	.word	0x000007e0
        /*02f8*/ 	.word	0x000000ff
        /*02fc*/ 	.word	0x00000158
        /*0300*/ 	.short	0x0100
        /*0302*/ 	.byte	0x05
	.zero		1


	//   ....[34]....
        /*0304*/ 	.word	0x000007f0
        /*0308*/ 	.word	0x000000ff
        /*030c*/ 	.word	0x00000088
        /*0310*/ 	.short	0x0100
        /*0312*/ 	.byte	0x05
	.zero		1


	//   ....[35]....
        /*0314*/ 	.word	0x00000800
        /*0318*/ 	.word	0x000000ff
        /*031c*/ 	.word	0x00000160
        /*0320*/ 	.short	0x0100
        /*0322*/ 	.byte	0x05
	.zero		1


	//   ....[36]....
        /*0324*/ 	.word	0x00000810
        /*0328*/ 	.word	0x000000ff
        /*032c*/ 	.word	0x00000090
        /*0330*/ 	.short	0x0100
        /*0332*/ 	.byte	0x05
	.zero		1


	//   ....[37]....
        /*0334*/ 	.word	0x00000820
        /*0338*/ 	.word	0x000000ff
        /*033c*/ 	.word	0x00000168
        /*0340*/ 	.short	0x0100
        /*0342*/ 	.byte	0x05
	.zero		1


	//   ....[38]....
        /*0344*/ 	.word	0x00000830
        /*0348*/ 	.word	0x000000ff
        /*034c*/ 	.word	0x00000098
        /*0350*/ 	.short	0x0100
        /*0352*/ 	.byte	0x05
	.zero		1


	//   ....[39]....
        /*0354*/ 	.word	0x00000840
        /*0358*/ 	.word	0x000000ff
        /*035c*/ 	.word	0x00000170
        /*0360*/ 	.short	0x0100
        /*0362*/ 	.byte	0x05
	.zero		1


	//   ....[40]....
        /*0364*/ 	.word	0x00000850
        /*0368*/ 	.word	0x000000ff
        /*036c*/ 	.word	0x000000a0
        /*0370*/ 	.short	0x0100
        /*0372*/ 	.byte	0x05
	.zero		1


	//   ....[41]....
        /*0374*/ 	.word	0x00000860
        /*0378*/ 	.word	0x000000ff
        /*037c*/ 	.word	0x00000178
        /*0380*/ 	.short	0x0100
        /*0382*/ 	.byte	0x05
	.zero		1


	//   ....[42]....
        /*0384*/ 	.word	0x00000870
        /*0388*/ 	.word	0x000000ff
        /*038c*/ 	.word	0x000000a8
        /*0390*/ 	.short	0x0100
        /*0392*/ 	.byte	0x05
	.zero		1


	//   ....[43]....
        /*0394*/ 	.word	0x00000880
        /*0398*/ 	.word	0x000000ff
        /*039c*/ 	.word	0x00000180
        /*03a0*/ 	.short	0x0100
        /*03a2*/ 	.byte	0x05
	.zero		1


	//   ....[44]....
        /*03a4*/ 	.word	0x00000890
        /*03a8*/ 	.word	0x000000ff
        /*03ac*/ 	.word	0x000000b0
        /*03b0*/ 	.short	0x0100
        /*03b2*/ 	.byte	0x05
	.zero		1


	//   ....[45]....
        /*03b4*/ 	.word	0x000008a0
        /*03b8*/ 	.word	0x000000ff
        /*03bc*/ 	.word	0x00000188
        /*03c0*/ 	.short	0x0100
        /*03c2*/ 	.byte	0x05
	.zero		1


	//   ....[46]....
        /*03c4*/ 	.word	0x000008b0
        /*03c8*/ 	.word	0x000000ff
        /*03cc*/ 	.word	0x000000b8
        /*03d0*/ 	.short	0x0100
        /*03d2*/ 	.byte	0x05
	.zero		1


	//   ....[47]....
        /*03d4*/ 	.word	0x000008c0
        /*03d8*/ 	.word	0x000000ff
        /*03dc*/ 	.word	0x00000190
        /*03e0*/ 	.short	0x0100
        /*03e2*/ 	.byte	0x05
	.zero		1


	//   ....[48]....
        /*03e4*/ 	.word	0x000008d0
        /*03e8*/ 	.word	0x000000ff
        /*03ec*/ 	.word	0x000000c0
        /*03f0*/ 	.short	0x0100
        /*03f2*/ 	.byte	0x05
	.zero		1


	//   ....[49]....
        /*03f4*/ 	.word	0x000008e0
        /*03f8*/ 	.word	0x000000ff
        /*03fc*/ 	.word	0x00000198
        /*0400*/ 	.short	0x0100
        /*0402*/ 	.byte	0x05
	.zero		1


	//   ....[50]....
        /*0404*/ 	.word	0x000008f0
        /*0408*/ 	.word	0x000000ff
        /*040c*/ 	.word	0x000000c8
        /*0410*/ 	.short	0x0100
        /*0412*/ 	.byte	0x05
	.zero		1


	//   ....[51]....
        /*0414*/ 	.word	0x00000900
        /*0418*/ 	.word	0x000000ff
        /*041c*/ 	.word	0x000001a0
        /*0420*/ 	.short	0x0100
        /*0422*/ 	.byte	0x05
	.zero		1


	//   ....[52]....
        /*0424*/ 	.word	0x00000910
        /*0428*/ 	.word	0x000000ff
        /*042c*/ 	.word	0x000000d0
        /*0430*/ 	.short	0x0100
        /*0432*/ 	.byte	0x05
	.zero		1


	//   ....[53]....
        /*0434*/ 	.word	0x00000920
        /*0438*/ 	.word	0x000000ff
        /*043c*/ 	.word	0x000001a8
        /*0440*/ 	.short	0x0100
        /*0442*/ 	.byte	0x05
	.zero		1


	//   ....[54]....
        /*0444*/ 	.word	0x00000a60
        /*0448*/ 	.word	0x000000ff
        /*044c*/ 	.word	0x000001b0
        /*0450*/ 	.short	0x0100
        /*0452*/ 	.byte	0x06
	.zero		1


	//   ....[55]....
        /*0454*/ 	.word	0x00000a70
        /*0458*/ 	.word	0x000000ff
        /*045c*/ 	.word	0x000001b8
        /*0460*/ 	.short	0x0100
        /*0462*/ 	.byte	0x06
	.zero		1


	//   ....[56]....
        /*0464*/ 	.word	0x00000b60
        /*0468*/ 	.word	0x000000ff
        /*046c*/ 	.word	0x000001c0
        /*0470*/ 	.short	0x0100
        /*0472*/ 	.byte	0x05
	.zero		1


	//   ....[57]....
        /*0474*/ 	.word	0x00000b70
        /*0478*/ 	.word	0x000000ff
        /*047c*/ 	.word	0x000001c8
        /*0480*/ 	.short	0x0100
        /*0482*/ 	.byte	0x05
	.zero		1


	//   ....[58]....
        /*0484*/ 	.word	0x00000cb0
        /*0488*/ 	.word	0x000000ff
        /*048c*/ 	.word	0x000001d0
        /*0490*/ 	.short	0x0100
        /*0492*/ 	.byte	0x05
	.zero		1


	//   ....[59]....
        /*0494*/ 	.word	0x00000cc0
        /*0498*/ 	.word	0x000000ff
        /*049c*/ 	.word	0x000001e0
        /*04a0*/ 	.short	0x0100
        /*04a2*/ 	.byte	0x05
	.zero		1


	//   ....[60]....
        /*04a4*/ 	.word	0x00000cd0
        /*04a8*/ 	.word	0x000000ff
        /*04ac*/ 	.word	0x000001d8
        /*04b0*/ 	.short	0x0100
        /*04b2*/ 	.byte	0x05
	.zero		1


	//   ....[61]....
        /*04b4*/ 	.word	0x00000ce0
        /*04b8*/ 	.word	0x000000ff
        /*04bc*/ 	.word	0x000001e8
        /*04c0*/ 	.short	0x0100
        /*04c2*/ 	.byte	0x05
	.zero		1


	//   ....[62]....
        /*04c4*/ 	.word	0x00000e10
        /*04c8*/ 	.word	0x000000ff
        /*04cc*/ 	.word	0x000001f0
        /*04d0*/ 	.short	0x0100
        /*04d2*/ 	.byte	0x06
	.zero		1


	//   ....[63]....
        /*04d4*/ 	.word	0x00000e20
        /*04d8*/ 	.word	0x000000ff
        /*04dc*/ 	.word	0x00000210
        /*04e0*/ 	.short	0x0100
        /*04e2*/ 	.byte	0x06
	.zero		1


	//   ....[64]....
        /*04e4*/ 	.word	0x00000e30
        /*04e8*/ 	.word	0x000000ff
        /*04ec*/ 	.word	0x000001f8
        /*04f0*/ 	.short	0x0100
        /*04f2*/ 	.byte	0x06
	.zero		1


	//   ....[65]....
        /*04f4*/ 	.word	0x00000e40
        /*04f8*/ 	.word	0x000000ff
        /*04fc*/ 	.word	0x00000218
        /*0500*/ 	.short	0x0100
        /*0502*/ 	.byte	0x06
	.zero		1


	//   ....[66]....
        /*0504*/ 	.word	0x00000e50
        /*0508*/ 	.word	0x000000ff
        /*050c*/ 	.word	0x00000200
        /*0510*/ 	.short	0x0100
        /*0512*/ 	.byte	0x06
	.zero		1


	//   ....[67]....
        /*0514*/ 	.word	0x00000e60
        /*0518*/ 	.word	0x000000ff
        /*051c*/ 	.word	0x00000220
        /*0520*/ 	.short	0x0100
        /*0522*/ 	.byte	0x06
	.zero		1


	//   ....[68]....
        /*0524*/ 	.word	0x00000e70
        /*0528*/ 	.word	0x000000ff
        /*052c*/ 	.word	0x00000208
        /*0530*/ 	.short	0x0100
        /*0532*/ 	.byte	0x06
	.zero		1


	//   ....[69]....
        /*0534*/ 	.word	0x00000e80
        /*0538*/ 	.word	0x000000ff
        /*053c*/ 	.word	0x00000228
        /*0540*/ 	.short	0x0100
        /*0542*/ 	.byte	0x06
	.zero		1


	//   ....[70]....
        /*0544*/ 	.word	0x00000f70
        /*0548*/ 	.word	0x000000ff
        /*054c*/ 	.word	0x00000230
        /*0550*/ 	.short	0x0100
        /*0552*/ 	.byte	0x05
	.zero		1


	//   ....[71]....
        /*0554*/ 	.word	0x00000f80
        /*0558*/ 	.word	0x000000ff
        /*055c*/ 	.word	0x00000240
        /*0560*/ 	.short	0x0100
        /*0562*/ 	.byte	0x05
	.zero		1


	//   ....[72]....
        /*0564*/ 	.word	0x00000f90
        /*0568*/ 	.word	0x000000ff
        /*056c*/ 	.word	0x00000238
        /*0570*/ 	.short	0x0100
        /*0572*/ 	.byte	0x05
	.zero		1


	//   ....[73]....
        /*0574*/ 	.word	0x00000fa0
        /*0578*/ 	.word	0x000000ff
        /*057c*/ 	.word	0x00000248
        /*0580*/ 	.short	0x0100
        /*0582*/ 	.byte	0x05
	.zero		1


	//   ....[74]....
        /*0584*/ 	.word	0x00001870
        /*0588*/ 	.word	0x00000003
        /*058c*/ 	.word	0x00000240
        /*0590*/ 	.short	0x010a
        /*0592*/ 	.byte	0xff
	.zero		1


	//   ....[75]....
        /*0594*/ 	.word	0x000018a0
        /*0598*/ 	.word	0x00000003
        /*059c*/ 	.word	0x00000230
        /*05a0*/ 	.short	0x0101
        /*05a2*/ 	.byte	0xff
	.zero		1


	//   ....[76]....
        /*05a4*/ 	.word	0x00001970
        /*05a8*/ 	.word	0x000000ff
        /*05ac*/ 	.word	0x000000d8
        /*05b0*/ 	.short	0x010a
        /*05b2*/ 	.byte	0x08
	.zero		1


	//   ....[77]....
        /*05b4*/ 	.word	0x00001a10
        /*05b8*/ 	.word	0x000000ff
        /*05bc*/ 	.word	0x000000d8
        /*05c0*/ 	.short	0x010a
        /*05c2*/ 	.byte	0x21
	.zero		1


	//   ....[78]....
        /*05c4*/ 	.word	0x00001b70
        /*05c8*/ 	.word	0x000000ff
        /*05cc*/ 	.word	0x000000d8
        /*05d0*/ 	.short	0x010a
        /*05d2*/ 	.byte	0x08
	.zero		1


	//   ....[79]....
        /*05d4*/ 	.word	0x00001c60
        /*05d8*/ 	.word	0x000000ff
        /*05dc*/ 	.word	0x000001c8
        /*05e0*/ 	.short	0x0101
        /*05e2*/ 	.byte	0x04
	.zero		1


	//   ....[80]....
        /*05e4*/ 	.word	0x00001c80
        /*05e8*/ 	.word	0x000000ff
        /*05ec*/ 	.word	0x000000d8
        /*05f0*/ 	.short	0x010a
        /*05f2*/ 	.byte	0x08
	.zero		1


	//   ....[81]....
        /*05f4*/ 	.word	0x00001d00
        /*05f8*/ 	.word	0x000000ff
        /*05fc*/ 	.word	0x000000d8
        /*0600*/ 	.short	0x010a
        /*0602*/ 	.byte	0x11
	.zero		1


	//   ....[82]....
        /*0604*/ 	.word	0x00001e60
        /*0608*/ 	.word	0x000000ff
        /*060c*/ 	.word	0x000000d8
        /*0610*/ 	.short	0x010a
        /*0612*/ 	.byte	0x08
	.zero		1


	//   ....[83]....
        /*0614*/ 	.word	0x00001f80
        /*0618*/ 	.word	0x00000002
        /*061c*/ 	.word	0x000001d0
        /*0620*/ 	.short	0x010a
        /*0622*/ 	.byte	0xff
	.zero		1


	//   ....[84]....
        /*0624*/ 	.word	0x00002040
        /*0628*/ 	.word	0x00000002
        /*062c*/ 	.word	0x00000000
        /*0630*/ 	.short	0x0101
        /*0632*/ 	.byte	0xff
	.zero		1


	//   ....[85]....
        /*0634*/ 	.word	0x000025a0
        /*0638*/ 	.word	0x000000ff
        /*063c*/ 	.word	0x00000000
        /*0640*/ 	.short	0x010a
        /*0642*/ 	.byte	0x05
	.zero		1


	//   ....[86]....
        /*0644*/ 	.word	0x00002630
        /*0648*/ 	.word	0x000000ff
        /*064c*/ 	.word	0x00000000
        /*0650*/ 	.short	0x010a
        /*0652*/ 	.byte	0x05
	.zero		1


	//   ....[87]....
        /*0654*/ 	.word	0x000026c0
        /*0658*/ 	.word	0x000000ff
        /*065c*/ 	.word	0x00000000
        /*0660*/ 	.short	0x010a
        /*0662*/ 	.byte	0x05
	.zero		1


	//   ....[88]....
        /*0664*/ 	.word	0x00002750
        /*0668*/ 	.word	0x000000ff
        /*066c*/ 	.word	0x00000000
        /*0670*/ 	.short	0x010a
        /*0672*/ 	.byte	0x05
	.zero		1


	//   ....[89]....
        /*0674*/ 	.word	0x000027e0
        /*0678*/ 	.word	0x000000ff
        /*067c*/ 	.word	0x00000000
        /*0680*/ 	.short	0x010a
        /*0682*/ 	.byte	0x05
	.zero		1


	//   ....[90]....
        /*0684*/ 	.word	0x00002870
        /*0688*/ 	.word	0x000000ff
        /*068c*/ 	.word	0x00000000
        /*0690*/ 	.short	0x010a
        /*0692*/ 	.byte	0x05
	.zero		1


	//   ....[91]....
        /*0694*/ 	.word	0x00002900
        /*0698*/ 	.word	0x000000ff
        /*069c*/ 	.word	0x00000000
        /*06a0*/ 	.short	0x010a
        /*06a2*/ 	.byte	0x05
	.zero		1


	//   ....[92]....
        /*06a4*/ 	.word	0x00002990
        /*06a8*/ 	.word	0x000000ff
        /*06ac*/ 	.word	0x00000000
        /*06b0*/ 	.short	0x010a
        /*06b2*/ 	.byte	0x05
	.zero		1


	//   ....[93]....
        /*06b4*/ 	.word	0x00002a20
        /*06b8*/ 	.word	0x000000ff
        /*06bc*/ 	.word	0x00000000
        /*06c0*/ 	.short	0x010a
        /*06c2*/ 	.byte	0x05
	.zero		1


	//   ....[94]....
        /*06c4*/ 	.word	0x00002ab0
        /*06c8*/ 	.word	0x000000ff
        /*06cc*/ 	.word	0x00000000
        /*06d0*/ 	.short	0x010a
        /*06d2*/ 	.byte	0x05
	.zero		1


	//   ....[95]....
        /*06d4*/ 	.word	0x00002b40
        /*06d8*/ 	.word	0x000000ff
        /*06dc*/ 	.word	0x00000000
        /*06e0*/ 	.short	0x010a
        /*06e2*/ 	.byte	0x05
	.zero		1


	//   ....[96]....
        /*06e4*/ 	.word	0x00002bd0
        /*06e8*/ 	.word	0x000000ff
        /*06ec*/ 	.word	0x00000000
        /*06f0*/ 	.short	0x010a
        /*06f2*/ 	.byte	0x05
	.zero		1


	//   ....[97]....
        /*06f4*/ 	.word	0x00002c60
        /*06f8*/ 	.word	0x000000ff
        /*06fc*/ 	.word	0x00000000
        /*0700*/ 	.short	0x010a
        /*0702*/ 	.byte	0x05
	.zero		1


	//   ....[98]....
        /*0704*/ 	.word	0x00002cf0
        /*0708*/ 	.word	0x000000ff
        /*070c*/ 	.word	0x00000000
        /*0710*/ 	.short	0x010a
        /*0712*/ 	.byte	0x05
	.zero		1


	//   ....[99]....
        /*0714*/ 	.word	0x00002d80
        /*0718*/ 	.word	0x000000ff
        /*071c*/ 	.word	0x00000000
        /*0720*/ 	.short	0x010a
        /*0722*/ 	.byte	0x05
	.zero		1


	//   ....[100]....
        /*0724*/ 	.word	0x00002e10
        /*0728*/ 	.word	0x000000ff
        /*072c*/ 	.word	0x00000000
        /*0730*/ 	.short	0x010a
        /*0732*/ 	.byte	0x05
	.zero		1


	//   ....[101]....
        /*0734*/ 	.word	0x00002ea0
        /*0738*/ 	.word	0x000000ff
        /*073c*/ 	.word	0x00000000
        /*0740*/ 	.short	0x010a
        /*0742*/ 	.byte	0x05
	.zero		1


	//   ....[102]....
        /*0744*/ 	.word	0x00002f30
        /*0748*/ 	.word	0x000000ff
        /*074c*/ 	.word	0x00000000
        /*0750*/ 	.short	0x010a
        /*0752*/ 	.byte	0x05
	.zero		1


	//   ....[103]....
        /*0754*/ 	.word	0x00002fc0
        /*0758*/ 	.word	0x000000ff
        /*075c*/ 	.word	0x00000000
        /*0760*/ 	.short	0x010a
        /*0762*/ 	.byte	0x05
	.zero		1


	//   ....[104]....
        /*0764*/ 	.word	0x00003050
        /*0768*/ 	.word	0x000000ff
        /*076c*/ 	.word	0x00000000
        /*0770*/ 	.short	0x010a
        /*0772*/ 	.byte	0x05
	.zero		1


	//   ....[105]....
        /*0774*/ 	.word	0x000030e0
        /*0778*/ 	.word	0x000000ff
        /*077c*/ 	.word	0x00000000
        /*0780*/ 	.short	0x010a
        /*0782*/ 	.byte	0x05
	.zero		1


	//   ....[106]....
        /*0784*/ 	.word	0x00003170
        /*0788*/ 	.word	0x000000ff
        /*078c*/ 	.word	0x00000000
        /*0790*/ 	.short	0x010a
        /*0792*/ 	.byte	0x05
	.zero		1


	//   ....[107]....
        /*0794*/ 	.word	0x00003200
        /*0798*/ 	.word	0x000000ff
        /*079c*/ 	.word	0x00000000
        /*07a0*/ 	.short	0x010a
        /*07a2*/ 	.byte	0x05
	.zero		1


	//   ....[108]....
        /*07a4*/ 	.word	0x00003290
        /*07a8*/ 	.word	0x000000ff
        /*07ac*/ 	.word	0x00000000
        /*07b0*/ 	.short	0x010a
        /*07b2*/ 	.byte	0x05
	.zero		1


	//   ....[109]....
        /*07b4*/ 	.word	0x00003320
        /*07b8*/ 	.word	0x000000ff
        /*07bc*/ 	.word	0x00000000
        /*07c0*/ 	.short	0x010a
        /*07c2*/ 	.byte	0x05
	.zero		1


	//   ....[110]....
        /*07c4*/ 	.word	0x000033b0
        /*07c8*/ 	.word	0x000000ff
        /*07cc*/ 	.word	0x00000000
        /*07d0*/ 	.short	0x010a
        /*07d2*/ 	.byte	0x05
	.zero		1


	//   ....[111]....
        /*07d4*/ 	.word	0x00003450
        /*07d8*/ 	.word	0x00000000
        /*07dc*/ 	.word	0x00000000
        /*07e0*/ 	.short	0x010a
        /*07e2*/ 	.byte	0xff
	.zero		1


	//   ....[112]....
        /*07e4*/ 	.word	0x00003570
        /*07e8*/ 	.word	0x00000000
        /*07ec*/ 	.word	0x00000230
        /*07f0*/ 	.short	0x010a
        /*07f2*/ 	.byte	0xff
	.zero		1


	//   ....[113]....
        /*07f4*/ 	.word	0x000035d0
        /*07f8*/ 	.word	0x00000004
        /*07fc*/ 	.word	0x00000000
        /*0800*/ 	.short	0x0101
        /*0802*/ 	.byte	0xff
	.zero		1


	//   ....[114]....
        /*0804*/ 	.word	0x000035f0
        /*0808*/ 	.word	0x000000ff
        /*080c*/ 	.word	0x000001e0
        /*0810*/ 	.short	0x010a
        /*0812*/ 	.byte	0x05
	.zero		1


	//   ....[115]....
        /*0814*/ 	.word	0x00003710
        /*0818*/ 	.word	0x00000000
        /*081c*/ 	.word	0x000001d0
        /*0820*/ 	.short	0x010a
        /*0822*/ 	.byte	0xff
	.zero		1


	//   ....[116]....
        /*0824*/ 	.word	0x00003820
        /*0828*/ 	.word	0x00000000
        /*082c*/ 	.word	0x00000000
        /*0830*/ 	.short	0x0101
        /*0832*/ 	.byte	0xff
	.zero		1


	//   ....[117]....
        /*0834*/ 	.word	0x000038b0
        /*0838*/ 	.word	0x000000ff
        /*083c*/ 	.word	0x000001e0
        /*0840*/ 	.short	0x0106
        /*0842*/ 	.byte	0x05
	.zero		1


	//   ....[118]....
        /*0844*/ 	.word	0x000038d0
        /*0848*/ 	.word	0x000000ff
        /*084c*/ 	.word	0x000001e0
        /*0850*/ 	.short	0x010a
        /*0852*/ 	.byte	0x05
	.zero		1


	//   ....[119]....
        /*0854*/ 	.word	0x00003960
        /*0858*/ 	.word	0x000000ff
        /*085c*/ 	.word	0x000001e0
        /*0860*/ 	.short	0x0106
        /*0862*/ 	.byte	0x04
	.zero		1


	//   ....[120]....
        /*0864*/ 	.word	0x000039a0
        /*0868*/ 	.word	0x00000000
        /*086c*/ 	.word	0x000001e0
        /*0870*/ 	.short	0x010a
        /*0872*/ 	.byte	0xff
	.zero		1


	//   ....[121]....
        /*0874*/ 	.word	0x00003ea0
        /*0878*/ 	.word	0x00000000
        /*087c*/ 	.word	0x000001d0
        /*0880*/ 	.short	0x010a
        /*0882*/ 	.byte	0xff
	.zero		1


	//   ....[122]....
        /*0884*/ 	.word	0x00003fa0
        /*0888*/ 	.word	0x00000003
        /*088c*/ 	.word	0x00000000
        /*0890*/ 	.short	0x0101
        /*0892*/ 	.byte	0xff
	.zero		1


	//   ....[123]....
        /*0894*/ 	.word	0x00003fb0
        /*0898*/ 	.word	0x000000ff
        /*089c*/ 	.word	0x00000000
        /*08a0*/ 	.short	0x010a
        /*08a2*/ 	.byte	0x04
	.zero		1


	//   ....[124]....
        /*08a4*/ 	.word	0x00004030
        /*08a8*/ 	.word	0x000000ff
        /*08ac*/ 	.word	0x00000210
        /*08b0*/ 	.short	0x010a
        /*08b2*/ 	.byte	0x08
	.zero		1


	//   ....[125]....
        /*08b4*/ 	.word	0x00004110
        /*08b8*/ 	.word	0x000000ff
        /*08bc*/ 	.word	0x00000000
        /*08c0*/ 	.short	0x010a
        /*08c2*/ 	.byte	0x07
	.zero		1


	//   ....[126]....
        /*08c4*/ 	.word	0x00004250
        /*08c8*/ 	.word	0x000000ff
        /*08cc*/ 	.word	0x00000000
        /*08d0*/ 	.short	0x010a
        /*08d2*/ 	.byte	0x04
	.zero		1


	//   ....[127]....
        /*08d4*/ 	.word	0x00004440
        /*08d8*/ 	.word	0x000000ff
        /*08dc*/ 	.word	0x00000000
        /*08e0*/ 	.short	0x010a
        /*08e2*/ 	.byte	0x05
	.zero		1


	//   ....[128]....
        /*08e4*/ 	.word	0x000044d0
        /*08e8*/ 	.word	0x000000ff
        /*08ec*/ 	.word	0x00000000
        /*08f0*/ 	.short	0x010a
        /*08f2*/ 	.byte	0x05
	.zero		1


	//   ....[129]....
        /*08f4*/ 	.word	0x00004560
        /*08f8*/ 	.word	0x000000ff
        /*08fc*/ 	.word	0x00000000
        /*0900*/ 	.short	0x010a
        /*0902*/ 	.byte	0x05
	.zero		1


	//   ....[130]....
        /*0904*/ 	.word	0x000045f0
        /*0908*/ 	.word	0x000000ff
        /*090c*/ 	.word	0x00000000
        /*0910*/ 	.short	0x010a
        /*0912*/ 	.byte	0x07
	.zero		1


	//   ....[131]....
        /*0914*/ 	.word	0x00004a30
        /*0918*/ 	.word	0x00000000
        /*091c*/ 	.word	0x000001d0
        /*0920*/ 	.short	0x010a
        /*0922*/ 	.byte	0xff
	.zero		1


	//   ....[132]....
        /*0924*/ 	.word	0x00004b20
        /*0928*/ 	.word	0x00000000
        /*092c*/ 	.word	0x00000000
        /*0930*/ 	.short	0x0101
        /*0932*/ 	.byte	0xff
	.zero		1


	//   ....[133]....
        /*0934*/ 	.word	0x00004e40
        /*0938*/ 	.word	0x000000ff
        /*093c*/ 	.word	0x000001c8
        /*0940*/ 	.short	0x010a
        /*0942*/ 	.byte	0x06
	.zero		1


	//   ....[134]....
        /*0944*/ 	.word	0x00004fc0
        /*0948*/ 	.word	0x000000ff
        /*094c*/ 	.word	0x000001b8
        /*0950*/ 	.short	0x010a
        /*0952*/ 	.byte	0x06
	.zero		1


	//   ....[135]....
        /*0954*/ 	.word	0x000052f0
        /*0958*/ 	.word	0x000000ff
        /*095c*/ 	.word	0x000001b0
        /*0960*/ 	.short	0x010b
        /*0962*/ 	.byte	0x06
	.zero		1


	//   ....[136]....
        /*0964*/ 	.word	0x00005310
        /*0968*/ 	.word	0x000000ff
        /*096c*/ 	.word	0x00000000
        /*0970*/ 	.short	0x0101
        /*0972*/ 	.byte	0x25
	.zero		1


	//   ....[137]....
        /*0974*/ 	.word	0x00005350
        /*0978*/ 	.word	0x00000000
        /*097c*/ 	.word	0x000001b8
        /*0980*/ 	.short	0x010a
        /*0982*/ 	.byte	0xff
	.zero		1


	//   ....[138]....
        /*0984*/ 	.word	0x000056b0
        /*0988*/ 	.word	0x00000000
        /*098c*/ 	.word	0x000001d0
        /*0990*/ 	.short	0x010a
        /*0992*/ 	.byte	0xff
	.zero		1


	//   ....[139]....
        /*0994*/ 	.word	0x000057c0
        /*0998*/ 	.word	0x00000000
        /*099c*/ 	.word	0x00000000
        /*09a0*/ 	.short	0x0101
        /*09a2*/ 	.byte	0xff
	.zero		1


	//   ....[140]....
        /*09a4*/ 	.word	0x00006170
        /*09a8*/ 	.word	0x000000ff
        /*09ac*/ 	.word	0x000001b0
        /*09b0*/ 	.short	0x010a
        /*09b2*/ 	.byte	0x2b
	.zero		1


	//   ....[141]....
        /*09b4*/ 	.word	0x00006190
        /*09b8*/ 	.word	0x0000005c
        /*09bc*/ 	.word	0x000001f0
        /*09c0*/ 	.short	0x010a
        /*09c2*/ 	.byte	0xff
	.zero		1


	//   ....[142]....
        /*09c4*/ 	.word	0x000062e0
        /*09c8*/ 	.word	0x000000ff
        /*09cc*/ 	.word	0x000001b0
        /*09d0*/ 	.short	0x010a
        /*09d2*/ 	.byte	0x2b
	.zero		1


	//   ....[143]....
        /*09d4*/ 	.word	0x000063c0
        /*09d8*/ 	.word	0x000000ff
        /*09dc*/ 	.word	0x00000000
        /*09e0*/ 	.short	0x0101
        /*09e2*/ 	.byte	0x04
	.zero		1


	//   ....[144]....
        /*09e4*/ 	.word	0x00006420
        /*09e8*/ 	.word	0x0000005c
        /*09ec*/ 	.word	0x000001f0
        /*09f0*/ 	.short	0x010a
        /*09f2*/ 	.byte	0xff
	.zero		1


	//   ....[145]....
        /*09f4*/ 	.word	0x00006780
        /*09f8*/ 	.word	0x000000ff
        /*09fc*/ 	.word	0x00000000
        /*0a00*/ 	.short	0x0101
        /*0a02*/ 	.byte	0x05
	.zero		1


	//   ....[146]....
        /*0a04*/ 	.word	0x000070f0
        /*0a08*/ 	.word	0x00000003
        /*0a0c*/ 	.word	0x00000240
        /*0a10*/ 	.short	0x010a
        /*0a12*/ 	.byte	0xff
	.zero		1


	//   ....[147]....
        /*0a14*/ 	.word	0x00007150
        /*0a18*/ 	.word	0x00000002
        /*0a1c*/ 	.word	0x000000d8
        /*0a20*/ 	.short	0x010a
        /*0a22*/ 	.byte	0xff
	.zero		1


	//   ....[148]....
        /*0a24*/ 	.word	0x000071b0
        /*0a28*/ 	.word	0x00000002
        /*0a2c*/ 	.word	0x000000d8
        /*0a30*/ 	.short	0x010a
        /*0a32*/ 	.byte	0xff
	.zero		1


	//   ....[149]....
        /*0a34*/ 	.word	0x00007200
        /*0a38*/ 	.word	0x00000002
        /*0a3c*/ 	.word	0x000001d0
        /*0a40*/ 	.short	0x010a
        /*0a42*/ 	.byte	0xff
	.zero		1


	//   ....[150]....
        /*0a44*/ 	.word	0x00007260
        /*0a48*/ 	.word	0x00000000
        /*0a4c*/ 	.word	0x00000000
        /*0a50*/ 	.short	0x010a
        /*0a52*/ 	.byte	0xff
	.zero		1


	//   ....[151]....
        /*0a54*/ 	.word	0x000072c0
        /*0a58*/ 	.word	0x00000000
        /*0a5c*/ 	.word	0x00000000
        /*0a60*/ 	.short	0x010a
        /*0a62*/ 	.byte	0xff
	.zero		1


	//   ....[152]....
        /*0a64*/ 	.word	0x00007320
        /*0a68*/ 	.word	0x00000000
        /*0a6c*/ 	.word	0x00000000
        /*0a70*/ 	.short	0x010a
        /*0a72*/ 	.byte	0xff
	.zero		1


	//   ....[153]....
        /*0a74*/ 	.word	0x00007380
        /*0a78*/ 	.word	0x00000000
        /*0a7c*/ 	.word	0x00000000
        /*0a80*/ 	.short	0x010a
        /*0a82*/ 	.byte	0xff
	.zero		1


	//   ....[154]....
        /*0a84*/ 	.word	0x000073e0
        /*0a88*/ 	.word	0x00000000
        /*0a8c*/ 	.word	0x00000000
        /*0a90*/ 	.short	0x010a
        /*0a92*/ 	.byte	0xff
	.zero		1


	//   ....[155]....
        /*0a94*/ 	.word	0x00007440
        /*0a98*/ 	.word	0x00000000
        /*0a9c*/ 	.word	0x00000000
        /*0aa0*/ 	.short	0x010a
        /*0aa2*/ 	.byte	0xff
	.zero		1


	//   ....[156]....
        /*0aa4*/ 	.word	0x000074a0
        /*0aa8*/ 	.word	0x00000000
        /*0aac*/ 	.word	0x00000000
        /*0ab0*/ 	.short	0x010a
        /*0ab2*/ 	.byte	0xff
	.zero		1


	//   ....[157]....
        /*0ab4*/ 	.word	0x00007500
        /*0ab8*/ 	.word	0x00000000
        /*0abc*/ 	.word	0x00000000
        /*0ac0*/ 	.short	0x010a
        /*0ac2*/ 	.byte	0xff
	.zero		1


	//   ....[158]....
        /*0ac4*/ 	.word	0x00007560
        /*0ac8*/ 	.word	0x00000000
        /*0acc*/ 	.word	0x00000000
        /*0ad0*/ 	.short	0x010a
        /*0ad2*/ 	.byte	0xff
	.zero		1


	//   ....[159]....
        /*0ad4*/ 	.word	0x000075c0
        /*0ad8*/ 	.word	0x00000000
        /*0adc*/ 	.word	0x00000000
        /*0ae0*/ 	.short	0x010a
        /*0ae2*/ 	.byte	0xff
	.zero		1


	//   ....[160]....
        /*0ae4*/ 	.word	0x00007620
        /*0ae8*/ 	.word	0x00000000
        /*0aec*/ 	.word	0x00000000
        /*0af0*/ 	.short	0x010a
        /*0af2*/ 	.byte	0xff
	.zero		1


	//   ....[161]....
        /*0af4*/ 	.word	0x00007680
        /*0af8*/ 	.word	0x00000000
        /*0afc*/ 	.word	0x00000000
        /*0b00*/ 	.short	0x010a
        /*0b02*/ 	.byte	0xff
	.zero		1


	//   ....[162]....
        /*0b04*/ 	.word	0x000076e0
        /*0b08*/ 	.word	0x00000000
        /*0b0c*/ 	.word	0x00000000
        /*0b10*/ 	.short	0x010a
        /*0b12*/ 	.byte	0xff
	.zero		1


	//   ....[163]....
        /*0b14*/ 	.word	0x00007740
        /*0b18*/ 	.word	0x00000000
        /*0b1c*/ 	.word	0x00000000
        /*0b20*/ 	.short	0x010a
        /*0b22*/ 	.byte	0xff
	.zero		1


	//   ....[164]....
        /*0b24*/ 	.word	0x000077a0
        /*0b28*/ 	.word	0x00000000
        /*0b2c*/ 	.word	0x00000000
        /*0b30*/ 	.short	0x010a
        /*0b32*/ 	.byte	0xff
	.zero		1


	//   ....[165]....
        /*0b34*/ 	.word	0x00007800
        /*0b38*/ 	.word	0x00000000
        /*0b3c*/ 	.word	0x00000000
        /*0b40*/ 	.short	0x010a
        /*0b42*/ 	.byte	0xff
	.zero		1


	//   ....[166]....
        /*0b44*/ 	.word	0x00007860
        /*0b48*/ 	.word	0x00000000
        /*0b4c*/ 	.word	0x00000000
        /*0b50*/ 	.short	0x010a
        /*0b52*/ 	.byte	0xff
	.zero		1


	//   ....[167]....
        /*0b54*/ 	.word	0x000078c0
        /*0b58*/ 	.word	0x00000000
        /*0b5c*/ 	.word	0x00000000
        /*0b60*/ 	.short	0x010a
        /*0b62*/ 	.byte	0xff
	.zero		1


	//   ....[168]....
        /*0b64*/ 	.word	0x00007920
        /*0b68*/ 	.word	0x00000000
        /*0b6c*/ 	.word	0x00000000
        /*0b70*/ 	.short	0x010a
        /*0b72*/ 	.byte	0xff
	.zero		1


	//   ....[169]....
        /*0b74*/ 	.word	0x00007980
        /*0b78*/ 	.word	0x00000000
        /*0b7c*/ 	.word	0x00000000
        /*0b80*/ 	.short	0x010a
        /*0b82*/ 	.byte	0xff
	.zero		1


	//   ....[170]....
        /*0b84*/ 	.word	0x000079e0
        /*0b88*/ 	.word	0x00000000
        /*0b8c*/ 	.word	0x00000000
        /*0b90*/ 	.short	0x010a
        /*0b92*/ 	.byte	0xff
	.zero		1


	//   ....[171]....
        /*0b94*/ 	.word	0x00007a40
        /*0b98*/ 	.word	0x00000000
        /*0b9c*/ 	.word	0x00000000
        /*0ba0*/ 	.short	0x010a
        /*0ba2*/ 	.byte	0xff
	.zero		1


	//   ....[172]....
        /*0ba4*/ 	.word	0x00007aa0
        /*0ba8*/ 	.word	0x00000000
        /*0bac*/ 	.word	0x00000000
        /*0bb0*/ 	.short	0x010a
        /*0bb2*/ 	.byte	0xff
	.zero		1


	//   ....[173]....
        /*0bb4*/ 	.word	0x00007b00
        /*0bb8*/ 	.word	0x00000000
        /*0bbc*/ 	.word	0x00000000
        /*0bc0*/ 	.short	0x010a
        /*0bc2*/ 	.byte	0xff
	.zero		1


	//   ....[174]....
        /*0bc4*/ 	.word	0x00007b60
        /*0bc8*/ 	.word	0x00000000
        /*0bcc*/ 	.word	0x00000000
        /*0bd0*/ 	.short	0x010a
        /*0bd2*/ 	.byte	0xff
	.zero		1


	//   ....[175]....
        /*0bd4*/ 	.word	0x00007bc0
        /*0bd8*/ 	.word	0x00000000
        /*0bdc*/ 	.word	0x00000000
        /*0be0*/ 	.short	0x010a
        /*0be2*/ 	.byte	0xff
	.zero		1


	//   ....[176]....
        /*0be4*/ 	.word	0x00007c10
        /*0be8*/ 	.word	0x00000000
        /*0bec*/ 	.word	0x00000230
        /*0bf0*/ 	.short	0x010a
        /*0bf2*/ 	.byte	0xff
	.zero		1


	//   ....[177]....
        /*0bf4*/ 	.word	0x00007c70
        /*0bf8*/ 	.word	0x00000000
        /*0bfc*/ 	.word	0x000001e0
        /*0c00*/ 	.short	0x010a
        /*0c02*/ 	.byte	0xff
	.zero		1


	//   ....[178]....
        /*0c04*/ 	.word	0x00007cc0
        /*0c08*/ 	.word	0x00000000
        /*0c0c*/ 	.word	0x000001d0
        /*0c10*/ 	.short	0x010a
        /*0c12*/ 	.byte	0xff
	.zero		1


	//   ....[179]....
        /*0c14*/ 	.word	0x00007d20
        /*0c18*/ 	.word	0x00000000
        /*0c1c*/ 	.word	0x000001e0
        /*0c20*/ 	.short	0x010a
        /*0c22*/ 	.byte	0xff
	.zero		1


	//   ....[180]....
        /*0c24*/ 	.word	0x00007d70
        /*0c28*/ 	.word	0x00000000
        /*0c2c*/ 	.word	0x000001d0
        /*0c30*/ 	.short	0x010a
        /*0c32*/ 	.byte	0xff
	.zero		1


	//   ....[181]....
        /*0c34*/ 	.word	0x00007dd0
        /*0c38*/ 	.word	0x00000003
        /*0c3c*/ 	.word	0x00000210
        /*0c40*/ 	.short	0x010a
        /*0c42*/ 	.byte	0xff
	.zero		1


	//   ....[182]....
        /*0c44*/ 	.word	0x00007e30
        /*0c48*/ 	.word	0x00000000
        /*0c4c*/ 	.word	0x00000000
        /*0c50*/ 	.short	0x010a
        /*0c52*/ 	.byte	0xff
	.zero		1


	//   ....[183]....
        /*0c54*/ 	.word	0x00007e90
        /*0c58*/ 	.word	0x00000000
        /*0c5c*/ 	.word	0x00000000
        /*0c60*/ 	.short	0x010a
        /*0c62*/ 	.byte	0xff
	.zero		1


	//   ....[184]....
        /*0c64*/ 	.word	0x00007ef0
        /*0c68*/ 	.word	0x00000000
        /*0c6c*/ 	.word	0x00000000
        /*0c70*/ 	.short	0x010a
        /*0c72*/ 	.byte	0xff
	.zero		1


	//   ....[185]....
        /*0c74*/ 	.word	0x00007f50
        /*0c78*/ 	.word	0x00000000
        /*0c7c*/ 	.word	0x00000000
        /*0c80*/ 	.short	0x010a
        /*0c82*/ 	.byte	0xff
	.zero		1


	//   ....[186]....
        /*0c84*/ 	.word	0x00007fb0
        /*0c88*/ 	.word	0x00000000
        /*0c8c*/ 	.word	0x00000000
        /*0c90*/ 	.short	0x010a
        /*0c92*/ 	.byte	0xff
	.zero		1


	//   ....[187]....
        /*0c94*/ 	.word	0x00008000
        /*0c98*/ 	.word	0x00000000
        /*0c9c*/ 	.word	0x000001d0
        /*0ca0*/ 	.short	0x010a
        /*0ca2*/ 	.byte	0xff
	.zero		1


	//   ....[188]....
        /*0ca4*/ 	.word	0x00008060
        /*0ca8*/ 	.word	0x00000000
        /*0cac*/ 	.word	0x000001c8
        /*0cb0*/ 	.short	0x010a
        /*0cb2*/ 	.byte	0xff
	.zero		1


	//   ....[189]....
        /*0cb4*/ 	.word	0x000080c0
        /*0cb8*/ 	.word	0x00000003
        /*0cbc*/ 	.word	0x000001b8
        /*0cc0*/ 	.short	0x010a
        /*0cc2*/ 	.byte	0xff
	.zero		1


	//   ....[190]....
        /*0cc4*/ 	.word	0x00008110
        /*0cc8*/ 	.word	0x00000000
        /*0ccc*/ 	.word	0x000001d0
        /*0cd0*/ 	.short	0x010a
        /*0cd2*/ 	.byte	0xff
	.zero		1


	//   ....[191]....
        /*0cd4*/ 	.word	0x00008170
        /*0cd8*/ 	.word	0x00000000
        /*0cdc*/ 	.word	0x000001b0
        /*0ce0*/ 	.short	0x010a
        /*0ce2*/ 	.byte	0xff
	.zero		1


	//   ....[192]....
        /*0ce4*/ 	.word	0x000081c0
        /*0ce8*/ 	.word	0x0000005c
        /*0cec*/ 	.word	0x000001f0
        /*0cf0*/ 	.short	0x010a
        /*0cf2*/ 	.byte	0xff
	.zero		1


	//----- nvinfo : EIATTR_NUM_MBARRIERS
	.align		4
.L_47:
        /*0cf4*/ 	.byte	0x03, 0x38
        /*0cf6*/ 	.short	0x004a


	//----- nvinfo : EIATTR_EXIT_INSTR_OFFSETS
	.align		4
        /*0cf8*/ 	.byte	0x04, 0x1c
        /*0cfa*/ 	.short	(.L_49 - .L_48)


	//   ....[0]....
.L_48:
        /*0cfc*/ 	.word	0x00003480


	//   ....[1]....
        /*0d00*/ 	.word	0x00003970


	//   ....[2]....
        /*0d04*/ 	.word	0x000039d0


	//   ....[3]....
        /*0d08*/ 	.word	0x00004850


	//   ....[4]....
        /*0d0c*/ 	.word	0x00005380


	//   ....[5]....
        /*0d10*/ 	.word	0x000053c0


	//   ....[6]....
        /*0d14*/ 	.word	0x000070e0


	//----- nvinfo : EIATTR_MAX_THREADS
	.align		4
.L_49:
        /*0d18*/ 	.byte	0x04, 0x05
        /*0d1a*/ 	.short	(.L_51 - .L_50)
.L_50:
        /*0d1c*/ 	.word	0x00000100
        /*0d20*/ 	.word	0x00000001
        /*0d24*/ 	.word	0x00000001


	//----- nvinfo : EIATTR_CRS_STACK_SIZE
	.align		4
.L_51:
        /*0d28*/ 	.byte	0x04, 0x1e
        /*0d2a*/ 	.short	(.L_53 - .L_52)
.L_52:
        /*0d2c*/ 	.word	0x00000000


	//----- nvinfo : EIATTR_CBANK_PARAM_SIZE
	.align		4
.L_53:
        /*0d30*/ 	.byte	0x03, 0x19
        /*0d32*/ 	.short	0x0800


	//----- nvinfo : EIATTR_PARAM_CBANK
	.align		4
        /*0d34*/ 	.byte	0x04, 0x0a
        /*0d36*/ 	.short	(.L_55 - .L_54)
	.align		4
.L_54:
        /*0d38*/ 	.word	index@(.nv.constant0._ZN7cutlass13device_kernelINS_4gemm6kernel13GemmUniversalIN4cute5tupleIJiiiiEEENS1_10collective13CollectiveMmaINS1_35MainloopSm100TmaUmmaWarpSpecializedILi27ELi2ELi4ENS5_IJNS4_1CILi1EEESB_SB_EEEEENS5_IJNSA_ILi64EEESE_SE_EEEaNS5_IJlSB_lEEEaSG_NS4_8TiledMMAINS4_8MMA_AtomIJNS4_15SM100_MMA_S8_SSIaaiLi64ELi64ELNS4_4UMMA5MajorE0ELSL_0ELNSK_8SaturateE0EEEEEENS4_6LayoutISC_NS5_IJNSA_ILi0EEESQ_SQ_EEEEENS5_IJNS4_10UnderscoreEST_ST_EEEEENS4_13SM90_TMA_LOADENS4_14ComposedLayoutINS4_7SwizzleILi2ELi4ELi3EEENS4_18smem_ptr_flag_bitsILi8EEENSP_INS5_IJNSA_ILi8EEESE_EEENS5_IJSE_SB_EEEEEEEvNS4_8identityESW_S16_vS17_EENS_8epilogue10collective18CollectiveEpilogueINS19_23Sm100TmaWarpSpecializedILi1ELi1ELi32ELb0ELb0EEEJSF_NS5_IJNSP_ISE_SB_EES1E_EEEaSG_aSG_NS19_6fusion15FusionCallbacksIS1D_NS1G_17LinearCombinationIaiaiLNS_15FloatRoundStyleE2EEESF_S1F_JEEENS4_5SM1004TMEM4LOAD26SM100_TMEM_LOAD_16dp32b32xESW_S16_NS4_39AutoVectorizingCopyWithAssumedAlignmentILi128EEENS4_14SM90_TMA_STOREES16_S1R_S1R_EEEvvEEEEvNT_6ParamsE)
        /*0d3c*/ 	.short	0x0380
        /*0d3e*/ 	.short	0x0800


	//----- nvinfo : EIATTR_SW_WAR
	.align		4
.L_55:
        /*0d40*/ 	.byte	0x04, 0x36
        /*0d42*/ 	.short	(.L_57 - .L_56)
.L_56:
        /*0d44*/ 	.word	0x00000008
.L_57:


//--------------------- .nv.callgraph             --------------------------
	.section	.nv.callgraph,"",@"SHT_CUDA_CALLGRAPH"
	.align	4
	.sectionentsize	8
	.align		4
        /*0000*/ 	.word	0x00000000
	.align		4
        /*0004*/ 	.word	0xffffffff
	.align		4
        /*0008*/ 	.word	index@(_ZN7cutlass13device_kernelINS_4gemm6kernel13GemmUniversalIN4cute5tupleIJiiiiEEENS1_10collective13CollectiveMmaINS1_35MainloopSm100TmaUmmaWarpSpecializedILi27ELi2ELi4ENS5_IJNS4_1CILi1EEESB_SB_EEEEENS5_IJNSA_ILi64EEESE_SE_EEEaNS5_IJlSB_lEEEaSG_NS4_8TiledMMAINS4_8MMA_AtomIJNS4_15SM100_MMA_S8_SSIaaiLi64ELi64ELNS4_4UMMA5MajorE0ELSL_0ELNSK_8SaturateE0EEEEEENS4_6LayoutISC_NS5_IJNSA_ILi0EEESQ_SQ_EEEEENS5_IJNS4_10UnderscoreEST_ST_EEEEENS4_13SM90_TMA_LOADENS4_14ComposedLayoutINS4_7SwizzleILi2ELi4ELi3EEENS4_18smem_ptr_flag_bitsILi8EEENSP_INS5_IJNSA_ILi8EEESE_EEENS5_IJSE_SB_EEEEEEEvNS4_8identityESW_S16_vS17_EENS_8epilogue10collective18CollectiveEpilogueINS19_23Sm100TmaWarpSpecializedILi1ELi1ELi32ELb0ELb0EEEJSF_NS5_IJNSP_ISE_SB_EES1E_EEEaSG_aSG_NS19_6fusion15FusionCallbacksIS1D_NS1G_17LinearCombinationIaiaiLNS_15FloatRoundStyleE2EEESF_S1F_JEEENS4_5SM1004TMEM4LOAD26SM100_TMEM_LOAD_16dp32b32xESW_S16_NS4_39AutoVectorizingCopyWithAssumedAlignmentILi128EEENS4_14SM90_TMA_STOREES16_S1R_S1R_EEEvvEEEEvNT_6ParamsE)
	.align		4
        /*000c*/ 	.word	index@(__assertfail)
	.align		4
        /*0010*/ 	.word	0x00000000
	.align		4
        /*0014*/ 	.word	0xfffffffe
	.align		4
        /*0018*/ 	.word	0x00000000
	.align		4
        /*001c*/ 	.word	0xfffffffd
	.align		4
        /*0020*/ 	.word	0x00000000
	.align		4
        /*0024*/ 	.word	0xfffffffc


//--------------------- .nv.constant4             --------------------------
	.section	.nv.constant4,"a",@progbits
	.align	8
	.align		8
.nv.constant4:
        /*0000*/ 	.dword	__assertfail
	.align		8
        /*0008*/ 	.dword	__unnamed_1
	.align		8
        /*0010*/ 	.dword	__unnamed_2
	.align		8
        /*0018*/ 	.dword	_ZN39_INTERNAL_e5490a77_4_k_cu_0a1e11b6_97284cuda3std3__45__cpo5beginE
	.align		8
        /*0020*/ 	.dword	_ZN39_INTERNAL_e5490a77_4_k_cu_0a1e11b6_97284cuda3std3__45__cpo3endE
	.align		8
        /*0028*/ 	.dword	_ZN39_INTERNAL_e5490a77_4_k_cu_0a1e11b6_97284cuda3std3__45__cpo6cbeginE
	.align		8
        /*0030*/ 	.dword	_ZN39_INTERNAL_e5490a77_4_k_cu_0a1e11b6_97284cuda3std3__45__cpo4cendE
	.align		8
        /*0038*/ 	.dword	_ZN39_INTERNAL_e5490a77_4_k_cu_0a1e11b6_97284cuda3std3__441_GLOBAL__N__e5490a77_4_k_cu_0a1e11b6_97286ignoreE
	.align		8
        /*0040*/ 	.dword	_ZN39_INTERNAL_e5490a77_4_k_cu_0a1e11b6_97284cuda3std3__419piecewise_constructE
	.align		8
        /*0048*/ 	.dword	_ZN39_INTERNAL_e5490a77_4_k_cu_0a1e11b6_97284cuda3std3__48in_placeE
	.align		8
        /*0050*/ 	.dword	_ZN39_INTERNAL_e5490a77_4_k_cu_0a1e11b6_97284cuda3std6ranges3__45__cpo4swapE
	.align		8
        /*0058*/ 	.dword	_ZN39_INTERNAL_e5490a77_4_k_cu_0a1e11b6_97284cuda3std6ranges3__45__cpo9iter_moveE
	.align		8
        /*0060*/ 	.dword	_ZN39_INTERNAL_e5490a77_4_k_cu_0a1e11b6_97284cute7productE
	.align		8
        /*0068*/ 	.dword	_ZN39_INTERNAL_e5490a77_4_k_cu_0a1e11b6_97284cute1_E
	.align		8
        /*0070*/ 	.dword	$str$25
	.align		8
        /*0078*/ 	.dword	$str$26
	.align		8
        /*0080*/ 	.dword	$str$27
	.align		8
        /*0088*/ 	.dword	$str$28


//--------------------- .text._ZN7cutlass13device_kernelINS_4gemm6kernel13GemmUniversalIN4cute5tupleIJiiiiEEENS1_10collective13CollectiveMmaINS1_35MainloopSm100TmaUmmaWarpSpecializedILi27ELi2ELi4ENS5_IJNS4_1CILi1EEESB_SB_EEEEENS5_IJNSA_ILi64EEESE_SE_EEEaNS5_IJlSB_lEEEaSG_NS4_8TiledMMAINS4_8MMA_AtomIJNS4_15SM100_MMA_S8_SSIaaiLi64ELi64ELNS4_4UMMA5MajorE0ELSL_0ELNSK_8SaturateE0EEEEEENS4_6LayoutISC_NS5_IJNSA_ILi0EEESQ_SQ_EEEEENS5_IJNS4_10UnderscoreEST_ST_EEEEENS4_13SM90_TMA_LOADENS4_14ComposedLayoutINS4_7SwizzleILi2ELi4ELi3EEENS4_18smem_ptr_flag_bitsILi8EEENSP_INS5_IJNSA_ILi8EEESE_EEENS5_IJSE_SB_EEEEEEEvNS4_8identityESW_S16_vS17_EENS_8epilogue10collective18CollectiveEpilogueINS19_23Sm100TmaWarpSpecializedILi1ELi1ELi32ELb0ELb0EEEJSF_NS5_IJNSP_ISE_SB_EES1E_EEEaSG_aSG_NS19_6fusion15FusionCallbacksIS1D_NS1G_17LinearCombinationIaiaiLNS_15FloatRoundStyleE2EEESF_S1F_JEEENS4_5SM1004TMEM4LOAD26SM100_TMEM_LOAD_16dp32b32xESW_S16_NS4_39AutoVectorizingCopyWithAssumedAlignmentILi128EEENS4_14SM90_TMA_STOREES16_S1R_S1R_EEEvvEEEEvNT_6ParamsE --------------------------
	.section	.text._ZN7cutlass13device_kernelINS_4gemm6kernel13GemmUniversalIN4cute5tupleIJiiiiEEENS1_10collective13CollectiveMmaINS1_35MainloopSm100TmaUmmaWarpSpecializedILi27ELi2ELi4ENS5_IJNS4_1CILi1EEESB_SB_EEEEENS5_IJNSA_ILi64EEESE_SE_EEEaNS5_IJlSB_lEEEaSG_NS4_8TiledMMAINS4_8MMA_AtomIJNS4_15SM100_MMA_S8_SSIaaiLi64ELi64ELNS4_4UMMA5MajorE0ELSL_0ELNSK_8SaturateE0EEEEEENS4_6LayoutISC_NS5_IJNSA_ILi0EEESQ_SQ_EEEEENS5_IJNS4_10UnderscoreEST_ST_EEEEENS4_13SM90_TMA_LOADENS4_14ComposedLayoutINS4_7SwizzleILi2ELi4ELi3EEENS4_18smem_ptr_flag_bitsILi8EEENSP_INS5_IJNSA_ILi8EEESE_EEENS5_IJSE_SB_EEEEEEEvNS4_8identityESW_S16_vS17_EENS_8epilogue10collective18CollectiveEpilogueINS19_23Sm100TmaWarpSpecializedILi1ELi1ELi32ELb0ELb0EEEJSF_NS5_IJNSP_ISE_SB_EES1E_EEEaSG_aSG_NS19_6fusion15FusionCallbacksIS1D_NS1G_17LinearCombinationIaiaiLNS_15FloatRoundStyleE2EEESF_S1F_JEEENS4_5SM1004TMEM4LOAD26SM100_TMEM_LOAD_16dp32b32xESW_S16_NS4_39AutoVectorizingCopyWithAssumedAlignmentILi128EEENS4_14SM90_TMA_STOREES16_S1R_S1R_EEEvvEEEEvNT_6ParamsE,"ax",@progbits
	.align	128
.text._ZN7cutlass13device_kernelINS_4gemm6kernel13GemmUniversalIN4cute5tupleIJiiiiEEENS1_10collective13CollectiveMmaINS1_35MainloopSm100TmaUmmaWarpSpecializedILi27ELi2ELi4ENS5_IJNS4_1CILi1EEESB_SB_EEEEENS5_IJNSA_ILi64EEESE_SE_EEEaNS5_IJlSB_lEEEaSG_NS4_8TiledMMAINS4_8MMA_AtomIJNS4_15SM100_MMA_S8_SSIaaiLi64ELi64ELNS4_4UMMA5MajorE0ELSL_0ELNSK_8SaturateE0EEEEEENS4_6LayoutISC_NS5_IJNSA_ILi0EEESQ_SQ_EEEEENS5_IJNS4_10UnderscoreEST_ST_EEEEENS4_13SM90_TMA_LOADENS4_14ComposedLayoutINS4_7SwizzleILi2ELi4ELi3EEENS4_18smem_ptr_flag_bitsILi8EEENSP_INS5_IJNSA_ILi8EEESE_EEENS5_IJSE_SB_EEEEEEEvNS4_8identityESW_S16_vS17_EENS_8epilogue10collective18CollectiveEpilogueINS19_23Sm100TmaWarpSpecializedILi1ELi1ELi32ELb0ELb0EEEJSF_NS5_IJNSP_ISE_SB_EES1E_EEEaSG_aSG_NS19_6fusion15FusionCallbacksIS1D_NS1G_17LinearCombinationIaiaiLNS_15FloatRoundStyleE2EEESF_S1F_JEEENS4_5SM1004TMEM4LOAD26SM100_TMEM_LOAD_16dp32b32xESW_S16_NS4_39AutoVectorizingCopyWithAssumedAlignmentILi128EEENS4_14SM90_TMA_STOREES16_S1R_S1R_EEEvvEEEEvNT_6ParamsE:
        .type           _ZN7cutlass13device_kernelINS_4gemm6kernel13GemmUniversalIN4cute5tupleIJiiiiEEENS1_10collective13CollectiveMmaINS1_35MainloopSm100TmaUmmaWarpSpecializedILi27ELi2ELi4ENS5_IJNS4_1CILi1EEESB_SB_EEEEENS5_IJNSA_ILi64EEESE_SE_EEEaNS5_IJlSB_lEEEaSG_NS4_8TiledMMAINS4_8MMA_AtomIJNS4_15SM100_MMA_S8_SSIaaiLi64ELi64ELNS4_4UMMA5MajorE0ELSL_0ELNSK_8SaturateE0EEEEEENS4_6LayoutISC_NS5_IJNSA_ILi0EEESQ_SQ_EEEEENS5_IJNS4_10UnderscoreEST_ST_EEEEENS4_13SM90_TMA_LOADENS4_14ComposedLayoutINS4_7SwizzleILi2ELi4ELi3EEENS4_18smem_ptr_flag_bitsILi8EEENSP_INS5_IJNSA_ILi8EEESE_EEENS5_IJSE_SB_EEEEEEEvNS4_8identityESW_S16_vS17_EENS_8epilogue10collective18CollectiveEpilogueINS19_23Sm100TmaWarpSpecializedILi1ELi1ELi32ELb0ELb0EEEJSF_NS5_IJNSP_ISE_SB_EES1E_EEEaSG_aSG_NS19_6fusion15FusionCallbacksIS1D_NS1G_17LinearCombinationIaiaiLNS_15FloatRoundStyleE2EEESF_S1F_JEEENS4_5SM1004TMEM4LOAD26SM100_TMEM_LOAD_16dp32b32xESW_S16_NS4_39AutoVectorizingCopyWithAssumedAlignmentILi128EEENS4_14SM90_TMA_STOREES16_S1R_S1R_EEEvvEEEEvNT_6ParamsE,@function
        .size           _ZN7cutlass13device_kernelINS_4gemm6kernel13GemmUniversalIN4cute5tupleIJiiiiEEENS1_10collective13CollectiveMmaINS1_35MainloopSm100TmaUmmaWarpSpecializedILi27ELi2ELi4ENS5_IJNS4_1CILi1EEESB_SB_EEEEENS5_IJNSA_ILi64EEESE_SE_EEEaNS5_IJlSB_lEEEaSG_NS4_8TiledMMAINS4_8MMA_AtomIJNS4_15SM100_MMA_S8_SSIaaiLi64ELi64ELNS4_4UMMA5MajorE0ELSL_0ELNSK_8SaturateE0EEEEEENS4_6LayoutISC_NS5_IJNSA_ILi0EEESQ_SQ_EEEEENS5_IJNS4_10UnderscoreEST_ST_EEEEENS4_13SM90_TMA_LOADENS4_14ComposedLayoutINS4_7SwizzleILi2ELi4ELi3EEENS4_18smem_ptr_flag_bitsILi8EEENSP_INS5_IJNSA_ILi8EEESE_EEENS5_IJSE_SB_EEEEEEEvNS4_8identityESW_S16_vS17_EENS_8epilogue10collective18CollectiveEpilogueINS19_23Sm100TmaWarpSpecializedILi1ELi1ELi32ELb0ELb0EEEJSF_NS5_IJNSP_ISE_SB_EES1E_EEEaSG_aSG_NS19_6fusion15FusionCallbacksIS1D_NS1G_17LinearCombinationIaiaiLNS_15FloatRoundStyleE2EEESF_S1F_JEEENS4_5SM1004TMEM4LOAD26SM100_TMEM_LOAD_16dp32b32xESW_S16_NS4_39AutoVectorizingCopyWithAssumedAlignmentILi128EEENS4_14SM90_TMA_STOREES16_S1R_S1R_EEEvvEEEEvNT_6ParamsE,(.L_x_198 - _ZN7cutlass13device_kernelINS_4gemm6kernel13GemmUniversalIN4cute5tupleIJiiiiEEENS1_10collective13CollectiveMmaINS1_35MainloopSm100TmaUmmaWarpSpecializedILi27ELi2ELi4ENS5_IJNS4_1CILi1EEESB_SB_EEEEENS5_IJNSA_ILi64EEESE_SE_EEEaNS5_IJlSB_lEEEaSG_NS4_8TiledMMAINS4_8MMA_AtomIJNS4_15SM100_MMA_S8_SSIaaiLi64ELi64ELNS4_4UMMA5MajorE0ELSL_0ELNSK_8SaturateE0EEEEEENS4_6LayoutISC_NS5_IJNSA_ILi0EEESQ_SQ_EEEEENS5_IJNS4_10UnderscoreEST_ST_EEEEENS4_13SM90_TMA_LOADENS4_14ComposedLayoutINS4_7SwizzleILi2ELi4ELi3EEENS4_18smem_ptr_flag_bitsILi8EEENSP_INS5_IJNSA_ILi8EEESE_EEENS5_IJSE_SB_EEEEEEEvNS4_8identityESW_S16_vS17_EENS_8epilogue10collective18CollectiveEpilogueINS19_23Sm100TmaWarpSpecializedILi1ELi1ELi32ELb0ELb0EEEJSF_NS5_IJNSP_ISE_SB_EES1E_EEEaSG_aSG_NS19_6fusion15FusionCallbacksIS1D_NS1G_17LinearCombinationIaiaiLNS_15FloatRoundStyleE2EEESF_S1F_JEEENS4_5SM1004TMEM4LOAD26SM100_TMEM_LOAD_16dp32b32xESW_S16_NS4_39AutoVectorizingCopyWithAssumedAlignmentILi128EEENS4_14SM90_TMA_STOREES16_S1R_S1R_EEEvvEEEEvNT_6ParamsE)
        .other          _ZN7cutlass13device_kernelINS_4gemm6kernel13GemmUniversalIN4cute5tupleIJiiiiEEENS1_10collective13CollectiveMmaINS1_35MainloopSm100TmaUmmaWarpSpecializedILi27ELi2ELi4ENS5_IJNS4_1CILi1EEESB_SB_EEEEENS5_IJNSA_ILi64EEESE_SE_EEEaNS5_IJlSB_lEEEaSG_NS4_8TiledMMAINS4_8MMA_AtomIJNS4_15SM100_MMA_S8_SSIaaiLi64ELi64ELNS4_4UMMA5MajorE0ELSL_0ELNSK_8SaturateE0EEEEEENS4_6LayoutISC_NS5_IJNSA_ILi0EEESQ_SQ_EEEEENS5_IJNS4_10UnderscoreEST_ST_EEEEENS4_13SM90_TMA_LOADENS4_14ComposedLayoutINS4_7SwizzleILi2ELi4ELi3EEENS4_18smem_ptr_flag_bitsILi8EEENSP_INS5_IJNSA_ILi8EEESE_EEENS5_IJSE_SB_EEEEEEEvNS4_8identityESW_S16_vS17_EENS_8epilogue10collective18CollectiveEpilogueINS19_23Sm100TmaWarpSpecializedILi1ELi1ELi32ELb0ELb0EEEJSF_NS5_IJNSP_ISE_SB_EES1E_EEEaSG_aSG_NS19_6fusion15FusionCallbacksIS1D_NS1G_17LinearCombinationIaiaiLNS_15FloatRoundStyleE2EEESF_S1F_JEEENS4_5SM1004TMEM4LOAD26SM100_TMEM_LOAD_16dp32b32xESW_S16_NS4_39AutoVectorizingCopyWithAssumedAlignmentILi128EEENS4_14SM90_TMA_STOREES16_S1R_S1R_EEEvvEEEEvNT_6ParamsE,@"STO_CUDA_ENTRY STV_DEFAULT"
_ZN7cutlass13device_kernelINS_4gemm6kernel13GemmUniversalIN4cute5tupleIJiiiiEEENS1_10collective13CollectiveMmaINS1_35MainloopSm100TmaUmmaWarpSpecializedILi27ELi2ELi4ENS5_IJNS4_1CILi1EEESB_SB_EEEEENS5_IJNSA_ILi64EEESE_SE_EEEaNS5_IJlSB_lEEEaSG_NS4_8TiledMMAINS4_8MMA_AtomIJNS4_15SM100_MMA_S8_SSIaaiLi64ELi64ELNS4_4UMMA5MajorE0ELSL_0ELNSK_8SaturateE0EEEEEENS4_6LayoutISC_NS5_IJNSA_ILi0EEESQ_SQ_EEEEENS5_IJNS4_10UnderscoreEST_ST_EEEEENS4_13SM90_TMA_LOADENS4_14ComposedLayoutINS4_7SwizzleILi2ELi4ELi3EEENS4_18smem_ptr_flag_bitsILi8EEENSP_INS5_IJNSA_ILi8EEESE_EEENS5_IJSE_SB_EEEEEEEvNS4_8identityESW_S16_vS17_EENS_8epilogue10collective18CollectiveEpilogueINS19_23Sm100TmaWarpSpecializedILi1ELi1ELi32ELb0ELb0EEEJSF_NS5_IJNSP_ISE_SB_EES1E_EEEaSG_aSG_NS19_6fusion15FusionCallbacksIS1D_NS1G_17LinearCombinationIaiaiLNS_15FloatRoundStyleE2EEESF_S1F_JEEENS4_5SM1004TMEM4LOAD26SM100_TMEM_LOAD_16dp32b32xESW_S16_NS4_39AutoVectorizingCopyWithAssumedAlignmentILi128EEENS4_14SM90_TMA_STOREES16_S1R_S1R_EEEvvEEEEvNT_6ParamsE:
[----:B------:R-:W1:Y:S01]  /*0000*/  LDC R1, c[0x0][0x37c] ;  /* 0x0000df00ff017b82 */ /* 0x000e620000000800 */
[----:B------:R-:W2:Y:S01]  /*0010*/  S2R R103, SR_TID.X ;  /* 0x0000000000677919 */ /* 0x000ea20000002100 */
[----:B------:R-:W3:Y:S01]  /*0020*/  LDCU.64 UR4, c[0x0][0x890] ;  /* 0x00011200ff0477ac */ /* 0x000ee20008000a00 */
[----:B------:R-:W-:Y:S02]  /*0030*/  PRMT R98, RZ, 0x7610, R98 ;  /* 0x00007610ff627816 */ /* 0x000fe40000000062 */
[----:B------:R-:W-:Y:S01]  /*0040*/  ELECT P5, URZ, PT ;  /* 0x0000000000ff782f */ /* 0x000fe200038a0000 */
[----:B------:R-:W4:Y:S01]  /*0050*/  LDCU.64 UR40, c[0x0][0x358] ;  /* 0x00006b00ff2877ac */ /* 0x000f220008000a00 */
[----:B---3--:R-:W-:-:S04]  /*0060*/  UISETP.NE.U32.AND UP0, UPT, UR4, URZ, UPT ;  /* 0x000000ff0400728c */ /* 0x008fc8000bf05070 */
[----:B------:R-:W-:Y:S01]  /*0070*/  UISETP.NE.AND.EX UP0, UPT, UR5, URZ, UPT, UP0 ;  /* 0x000000ff0500728c */ /* 0x000fe2000bf05300 */
[----:B--2---:R-:W-:-:S05]  /*0080*/  SHF.R.U32.HI R106, RZ, 0x5, R103 ;  /* 0x00000005ff6a7819 */ /* 0x004fca0000011667 */
[----:B------:R-:W2:Y:S02]  /*0090*/  SHFL.IDX PT, R0, R106, RZ, 0x1f ;  /* 0x00001fff6a007589 */ /* 0x000ea400000e0000 */
[----:B--2---:R-:W-:Y:S01]  /*00a0*/  R2UR UR8, R0 ;  /* 0x00000000000872ca */ /* 0x004fe200000e0000 */
[----:B-1--4-:R-:W-:-:S14]  /*00b0*/  BRA.U UP0, `(.L_x_0) ;  /* 0x00000001002c7547 */ /* 0x012fdc000b800000 */
[----:B------:R-:W1:Y:S02]  /*00c0*/  LDCU.64 UR6, c[0x0][0x888] ;  /* 0x00011100ff0677ac */ /* 0x000e640008000a00 */
[----:B-1----:R-:W-:-:S04]  /*00d0*/  UISETP.NE.U32.AND UP0, UPT, UR6, URZ, UPT ;  /* 0x000000ff0600728c */ /* 0x002fc8000bf05070 */
[----:B------:R-:W-:-:S09]  /*00e0*/  UISETP.NE.AND.EX UP0, UPT, UR7, URZ, UPT, UP0 ;  /* 0x000000ff0700728c */ /* 0x000fd2000bf05300 */
[----:B------:R-:W-:Y:S05]  /*00f0*/  BRA.U !UP0, `(.L_x_1) ;  /* 0x0000000108107547 */ /* 0x000fea000b800000 */
[----:B------:R-:W1:Y:S02]  /*0100*/  LDC.64 R48, c[0x0][0x888] ;  /* 0x00022200ff307b82 */ /* 0x000e640000000a00 */
[----:B-1----:R1:W5:Y:S01]  /*0110*/  LDG.E R48, desc[UR40][R48.64] ;  /* 0x0000002830307981 */ /* 0x002362000c1e1900 */
[----:B------:R-:W-:Y:S01]  /*0120*/  HFMA2 R98, -RZ, RZ, 0, 5.9604644775390625e-08 ;  /* 0x00000001ff627431 */ /* 0x000fe200000001ff */
[----:B------:R-:W-:Y:S05]  /*0130*/  BRA `(.L_x_0) ;  /* 0x00000000000c7947 */ /* 0x000fea0003800000 */
.L_x_1:
[----:B------:R-:W1:Y:S01]  /*0140*/  LDCU UR6, c[0x0][0x880] ;  /* 0x00011000ff0677ac */ /* 0x000e620008000800 */
[----:B------:R-:W-:Y:S01]  /*0150*/  HFMA2 R98, -RZ, RZ, 0, 5.9604644775390625e-08 ;  /* 0x00000001ff627431 */ /* 0x000fe200000001ff */
[----:B-1----:R-:W-:-:S07]  /*0160*/  MOV R48, UR6 ;  /* 0x0000000600307c02 */ /* 0x002fce0008000f00 */
.L_x_0:
[----:B------:R-:W2:Y:S02]  /*0170*/  LDCU.64 UR6, c[0x0][0x8b0] ;  /* 0x00011600ff0677ac */ /* 0x000ea40008000a00 */
[----:B--2---:R-:W-:-:S04]  /*0180*/  UISETP.NE.U32.AND UP0, UPT, UR6, URZ, UPT ;  /* 0x000000ff0600728c */ /* 0x004fc8000bf05070 */
[----:B------:R-:W-:-:S09]  /*0190*/  UISETP.NE.AND.EX UP0, UPT, UR7, URZ, UPT, UP0 ;  /* 0x000000ff0700728c */ /* 0x000fd2000bf05300 */
[----:B------:R-:W-:Y:S05]  /*01a0*/  BRA.U UP0, `(.L_x_2) ;  /* 0x0000000100247547 */ /* 0x000fea000b800000 */
[----:B------:R-:W2:Y:S02]  /*01b0*/  LDCU.64 UR6, c[0x0][0x8a8] ;  /* 0x00011500ff0677ac */ /* 0x000ea40008000a00 */
[----:B--2---:R-:W-:-:S04]  /*01c0*/  UISETP.NE.U32.AND UP0, UPT, UR6, URZ, UPT ;  /* 0x000000ff0600728c */ /* 0x004fc8000bf05070 */
[----:B------:R-:W-:-:S09]  /*01d0*/  UISETP.NE.AND.EX UP0, UPT, UR7, URZ, UPT, UP0 ;  /* 0x000000ff0700728c */ /* 0x000fd2000bf05300 */
[----:B------:R-:W-:Y:S05]  /*01e0*/  BRA.U !UP0, `(.L_x_3) ;  /* 0x00000001080c7547 */ /* 0x000fea000b800000 */
[----:B------:R-:W2:Y:S02]  /*01f0*/  LDC.64 R2, c[0x0][0x8a8] ;  /* 0x00022a00ff027b82 */ /* 0x000ea40000000a00 */
[----:B--2---:R2:W5:Y:S01]  /*0200*/  LDG.E R47, desc[UR40][R2.64] ;  /* 0x00000028022f7981 */ /* 0x004562000c1e1900 */
[----:B------:R-:W-:Y:S05]  /*0210*/  BRA `(.L_x_2) ;  /* 0x0000000000087947 */ /* 0x000fea0003800000 */
.L_x_3:
[----:B------:R-:W2:Y:S02]  /*0220*/  LDCU UR6, c[0x0][0x8a0] ;  /* 0x00011400ff0677ac */ /* 0x000ea40008000800 */
[----:B--2---:R-:W-:Y:S02]  /*0230*/  MOV R47, UR6 ;  /* 0x00000006002f7c02 */ /* 0x004fe40008000f00 */
.L_x_2:
[----:B------:R-:W-:Y:S01]  /*0240*/  IMAD.U32 R0, RZ, RZ, UR8 ;  /* 0x00000008ff007e24 */ /* 0x000fe2000f8e00ff */
[----:B------:R-:W-:Y:S04]  /*0250*/  BSSY.RECONVERGENT B0, `(.L_x_4) ;  /* 0x000000c000007945 */ /* 0x000fe80003800200 */
[C---:B------:R-:W-:Y:S02]  /*0260*/  ISETP.NE.OR P1, PT, R0.reuse, 0x1, !P5 ;  /* 0x000000010000780c */ /* 0x040fe40006f25670 */
[----:B------:R-:W-:-:S11]  /*0270*/  ISETP.NE.OR P0, PT, R0, 0x3, !P5 ;  /* 0x000000030000780c */ /* 0x000fd60006f05670 */
[----:B------:R-:W-:Y:S05]  /*0280*/  @P1 BRA `(.L_x_5) ;  /* 0x0000000000201947 */ /* 0x000fea0003800000 */
[----:B------:R-:W3:Y:S02]  /*0290*/  LDCU.64 UR6, c[0x0][0x348] ;  /* 0x00006900ff0677ac */ /* 0x000ee40008000a00 */
[----:B---3--:R-:W-:Y:S02]  /*02a0*/  UIADD3 UR10, UP1, UPT, UR6, 0x80, URZ ;  /* 0x00000080060a7890 */ /* 0x008fe4000ff3e0ff */
[----:B------:R-:W-:Y:S02]  /*02b0*/  UIADD3 UR6, UP0, UPT, UR6, 0x180, URZ ;  /* 0x0000018006067890 */ /* 0x000fe4000ff1e0ff */
[----:B------:R-:W-:Y:S02]  /*02c0*/  UIADD3.X UR11, UPT, UPT, URZ, UR7, URZ, UP1, !UPT ;  /* 0x00000007ff0b7290 */ /* 0x000fe40008ffe4ff */
[----:B------:R-:W-:-:S07]  /*02d0*/  UIADD3.X UR7, UPT, UPT, URZ, UR7, URZ, UP0, !UPT ;  /* 0x00000007ff077290 */ /* 0x000fce00087fe4ff */
[----:B------:R3:W-:Y:S02]  /*02e0*/  UTMACCTL.PF [UR10] ;  /* 0x000000000a0079b9 */ /* 0x0007e40008040000 */
[----:B------:R3:W-:Y:S02]  /*02f0*/  UTMACCTL.PF [UR6] ;  /* 0x00000000060079b9 */ /* 0x0007e40008040000 */
[----:B---3--:R-:W-:Y:S01]  /*0300*/  NOP ;  /* 0x0000000000007918 */ /* 0x008fe20000000000 */
.L_x_5:
[----:B------:R-:W-:Y:S05]  /*0310*/  BSYNC.RECONVERGENT B0 ;  /* 0x0000000000007941 */ /* 0x000fea0003800200 */
.L_x_4:
[----:B------:R-:W-:Y:S04]  /*0320*/  BSSY.RECONVERGENT B0, `(.L_x_6) ;  /* 0x000000a000007945 */ /* 0x000fe80003800200 */
        /* <DEDUP_REMOVED lines=9> */
.L_x_7:
[----:B------:R-:W-:Y:S05]  /*03c0*/  BSYNC.RECONVERGENT B0 ;  /* 0x0000000000007941 */ /* 0x000fea0003800200 */
.L_x_6:
[----:B------:R-:W3:Y:S01]  /*03d0*/  LDCU.64 UR6, c[0x0][0x888] ;  /* 0x00011100ff0677ac */ /* 0x000ee20008000a00 */
[----:B------:R-:W-:Y:S02]  /*03e0*/  UISETP.EQ.U32.AND UP1, UPT, UR4, URZ, UPT ;  /* 0x000000ff0400728c */ /* 0x000fe4000bf22070 */
[----:B------:R-:W-:Y:S02]  /*03f0*/  UPLOP3.LUT UP2, UPT, UPT, UPT, UPT, 0x80, 0x8 ;  /* 0x000000000008789c */ /* 0x000fe40003f4f070 */
[----:B---3--:R-:W-:-:S04]  /*0400*/  UISETP.NE.U32.AND UP0, UPT, UR6, URZ, UPT ;  /* 0x000000ff0600728c */ /* 0x008fc8000bf05070 */
[----:B------:R-:W-:-:S04]  /*0410*/  UISETP.NE.AND.EX UP0, UPT, UR7, URZ, UPT, UP0 ;  /* 0x000000ff0700728c */ /* 0x000fc8000bf05300 */
[----:B------:R-:W-:-:S04]  /*0420*/  UISETP.EQ.OR.EX UP3, UPT, UR5, URZ, !UP0, UP1 ;  /* 0x000000ff0500728c */ /* 0x000fc8000c762710 */
[----:B------:R-:W-:-:S05]  /*0430*/  UP2UR UR44, UPR, URZ, 0x8 ;  /* 0x00000008ff2c7883 */ /* 0x000fca0008000000 */
[----:B------:R-:W-:Y:S07]  /*0440*/  BRA.U !UP3, `(.L_x_8) ;  /* 0x000000010b207547 */ /* 0x000fee000b800000 */
[----:B-----5:R-:W-:Y:S01]  /*0450*/  R2UR UR6, R48 ;  /* 0x00000000300672ca */ /* 0x020fe200000e0000 */
[----:B------:R-:W-:Y:S02]  /*0460*/  UISETP.NE.U32.AND UP2, UPT, UR4, URZ, UPT ;  /* 0x000000ff0400728c */ /* 0x000fe4000bf45070 */
[----:B------:R-:W-:Y:S02]  /*0470*/  USEL UR4, URZ, 0xffffffff, UP0 ;  /* 0xffffffffff047887 */ /* 0x000fe40008000000 */
[----:B------:R-:W-:-:S08]  /*0480*/  UISETP.NE.AND.EX UP2, UPT, UR5, URZ, UPT, UP2 ;  /* 0x000000ff0500728c */ /* 0x000fd0000bf45320 */
[----:B------:R-:W-:-:S04]  /*0490*/  UISETP.NE.AND UP1, UPT, UR6, URZ, UPT ;  /* 0x000000ff0600728c */ /* 0x000fc8000bf25270 */
[----:B------:R-:W-:-:S04]  /*04a0*/  @!UP2 USEL UR4, URZ, 0xffffffff, UP1 ;  /* 0xffffffffff04a887 */ /* 0x000fc80008800000 */
[----:B------:R-:W-:-:S04]  /*04b0*/  ULOP3.LUT UR4, UR4, 0x1, URZ, 0xc0, !UPT ;  /* 0x0000000104047892 */ /* 0x000fc8000f8ec0ff */
[----:B------:R-:W-:-:S11]  /*04c0*/  UISETP.NE.U32.AND UP2, UPT, UR4, 0x1, UPT ;  /* 0x000000010400788c */ /* 0x000fd6000bf45070 */
.L_x_8:
[----:B--2---:R-:W2:Y:S01]  /*04d0*/  SHFL.IDX PT, R2, R106, RZ, 0x1f ;  /* 0x00001fff6a027589 */ /* 0x004ea200000e0000 */
[----:B------:R-:W-:-:S04]  /*04e0*/  UISETP.NE.AND UP1, UPT, UR8, 0x2, UPT ;  /* 0x000000020800788c */ /* 0x000fc8000bf25270 */
[----:B------:R-:W-:Y:S01]  /*04f0*/  USEL UR13, URZ, 0x1, UP1 ;  /* 0x00000001ff0d7887 */ /* 0x000fe20008800000 */
[----:B--2---:R-:W-:-:S13]  /*0500*/  ISETP.NE.AND P0, PT, R2, RZ, PT ;  /* 0x000000ff0200720c */ /* 0x004fda0003f05270 */
[----:B------:R-:W-:Y:S05]  /*0510*/  @P0 BRA `(.L_x_9) ;  /* 0x00000004000c0947 */ /* 0x000fea0003800000 */
[----:B------:R-:W-:Y:S01]  /*0520*/  ELECT P0, URZ, PT ;  /* 0x0000000000ff782f */ /* 0x000fe20003800000 */
[----:B------:R-:W-:-:S12]  /*0530*/  BSSY.RECONVERGENT B0, `(.L_x_9) ;  /* 0x0000041000007945 */ /* 0x000fd80003800200 */
[----:B------:R-:W-:Y:S05]  /*0540*/  @!P0 BRA `(.L_x_10) ;  /* 0x0000000000fc8947 */ /* 0x000fea0003800000 */
[----:B------:R-:W2:Y:S01]  /*0550*/  S2UR UR5, SR_CgaCtaId ;  /* 0x00000000000579c3 */ /* 0x000ea20000008800 */
[----:B------:R-:W-:Y:S01]  /*0560*/  UMOV UR6, 0x400 ;  /* 0x0000040000067882 */ /* 0x000fe20000000000 */
[----:B------:R-:W-:Y:S01]  /*0570*/  UMOV UR4, 0x1 ;  /* 0x0000000100047882 */ /* 0x000fe20000000000 */
[----:B--2---:R-:W-:Y:S02]  /*0580*/  ULEA UR5, UR5, UR6, 0x18 ;  /* 0x0000000605057291 */ /* 0x004fe4000f8ec0ff */
[----:B------:R-:W-:-:S04]  /*0590*/  UIADD3 UR6, UPT, UPT, -UR4, 0x100000, URZ ;  /* 0x0010000004067890 */ /* 0x000fc8000fffe1ff */
[----:B------:R-:W-:Y:S02]  /*05a0*/  USHF.L.U32 UR7, UR6, 0xb, URZ ;  /* 0x0000000b06077899 */ /* 0x000fe400080006ff */
[----:B------:R-:W-:Y:S01]  /*05b0*/  USHF.L.U32 UR6, UR6, 0x1, URZ ;  /* 0x0000000106067899 */ /* 0x000fe200080006ff */
[----:B------:R-:W2:Y:S11]  /*05c0*/  FENCE.VIEW.ASYNC.S ;  /* 0x00000000000073c6 */ /* 0x000eb60000000000 */
[----:B--2---:R2:W3:Y:S01]  /*05d0*/  SYNCS.EXCH.64 URZ, [UR5], UR6 ;  /* 0x0000000605ff75b2 */ /* 0x0044e20008000100 */
[----:B------:R2:W4:Y:S01]  /*05e0*/  SYNCS.EXCH.64 URZ, [UR5+0xd8], UR6 ;  /* 0x0000d80605ff75b2 */ /* 0x0005220008000100 */
[----:B------:R2:W1:Y:S01]  /*05f0*/  SYNCS.EXCH.64 URZ, [UR5+0x8], UR6 ;  /* 0x0000080605ff75b2 */ /* 0x0004620008000100 */
        /* <DEDUP_REMOVED lines=50> */
[----:B------:R2:W1:Y:S02]  /*0920*/  SYNCS.EXCH.64 URZ, [UR5+0x1a8], UR6 ;  /* 0x0001a80605ff75b2 */ /* 0x0004640008000100 */
[----:B--234-:R-:W-:Y:S01]  /*0930*/  NOP ;  /* 0x0000000000007918 */ /* 0x01cfe20000000000 */
.L_x_10:
[----:B------:R-:W-:Y:S05]  /*0940*/  BSYNC.RECONVERGENT B0 ;  /* 0x0000000000007941 */ /* 0x000fea0003800200 */
.L_x_9:
[----:B------:R-:W2:Y:S01]  /*0950*/  SHFL.IDX PT, R2, R106, RZ, 0x1f ;  /* 0x00001fff6a027589 */ /* 0x000ea200000e0000 */
[----:B------:R-:W-:Y:S01]  /*0960*/  NOP ;  /* 0x0000000000007918 */ /* 0x000fe20000000000 */
[----:B--2---:R-:W-:-:S13]  /*0970*/  ISETP.NE.AND P0, PT, R2, 0x1, PT ;  /* 0x000000010200780c */ /* 0x004fda0003f05270 */
[----:B------:R-:W-:Y:S05]  /*0980*/  @P0 BRA `(.L_x_11) ;  /* 0x0000000000400947 */ /* 0x000fea0003800000 */
[----:B------:R-:W2:Y:S01]  /*0990*/  S2UR UR6, SR_CgaCtaId ;  /* 0x00000000000679c3 */ /* 0x000ea20000008800 */
[----:B------:R-:W-:Y:S01]  /*09a0*/  UMOV UR7, 0x400 ;  /* 0x0000040000077882 */ /* 0x000fe20000000000 */
[----:B------:R-:W-:Y:S01]  /*09b0*/  UMOV UR5, 0x20 ;  /* 0x0000002000057882 */ /* 0x000fe20000000000 */
[----:B------:R-:W-:Y:S01]  /*09c0*/  UMOV UR4, 0x80 ;  /* 0x0000008000047882 */ /* 0x000fe20000000000 */
[----:B------:R-:W-:-:S04]  /*09d0*/  UIADD3 UR10, UPT, UPT, -UR5, 0x100000, URZ ;  /* 0x00100000050a7890 */ /* 0x000fc8000fffe1ff */
[----:B------:R-:W-:Y:S02]  /*09e0*/  USHF.L.U32 UR11, UR10, 0xb, URZ ;  /* 0x0000000b0a0b7899 */ /* 0x000fe400080006ff */
[----:B------:R-:W-:Y:S02]  /*09f0*/  USHF.L.U32 UR10, UR10, 0x1, URZ ;  /* 0x000000010a0a7899 */ /* 0x000fe400080006ff */
[----:B------:R-:W-:-:S04]  /*0a00*/  UIADD3 UR4, UPT, UPT, -UR4, 0x100000, URZ ;  /* 0x0010000004047890 */ /* 0x000fc8000fffe1ff */
[----:B------:R-:W-:Y:S02]  /*0a10*/  USHF.L.U32 UR5, UR4, 0xb, URZ ;  /* 0x0000000b04057899 */ /* 0x000fe400080006ff */
[----:B------:R-:W-:Y:S01]  /*0a20*/  USHF.L.U32 UR4, UR4, 0x1, URZ ;  /* 0x0000000104047899 */ /* 0x000fe200080006ff */
[----:B------:R-:W-:Y:S01]  /*0a30*/  ELECT P0, URZ, PT ;  /* 0x0000000000ff782f */ /* 0x000fe20003800000 */
[----:B--2---:R-:W-:Y:S01]  /*0a40*/  ULEA UR6, UR6, UR7, 0x18 ;  /* 0x0000000706067291 */ /* 0x004fe2000f8ec0ff */
[----:B------:R-:W2:Y:S11]  /*0a50*/  FENCE.VIEW.ASYNC.S ;  /* 0x00000000000073c6 */ /* 0x000eb60000000000 */
[----:B--2---:R2:W3:Y:S01]  /*0a60*/  SYNCS.EXCH.64 URZ, [UR6+0x1b0], UR10 ;  /* 0x0001b00a06ff75b2 */ /* 0x0044e20008000100 */
[----:B------:R2:W4:Y:S01]  /*0a70*/  SYNCS.EXCH.64 URZ, [UR6+0x1b8], UR4 ;  /* 0x0001b80406ff75b2 */ /* 0x0005220008000100 */
[----:B------:R-:W-:Y:S01]  /*0a80*/  NOP ;  /* 0x0000000000007918 */ /* 0x000fe20000000000 */
.L_x_11:
[----:B------:R-:W1:Y:S01]  /*0a90*/  SHFL.IDX PT, R2, R106, RZ, 0x1f ;  /* 0x00001fff6a027589 */ /* 0x000e6200000e0000 */
[----:B------:R-:W-:Y:S01]  /*0aa0*/  NOP ;  /* 0x0000000000007918 */ /* 0x000fe20000000000 */
[----:B-1----:R-:W-:-:S13]  /*0ab0*/  ISETP.NE.AND P0, PT, R2, 0x3, PT ;  /* 0x000000030200780c */ /* 0x002fda0003f05270 */
[----:B------:R-:W-:Y:S05]  /*0ac0*/  @P0 BRA `(.L_x_12) ;  /* 0x0000000000300947 */ /* 0x000fea0003800000 */
[----:B--2---:R-:W1:Y:S01]  /*0ad0*/  S2UR UR5, SR_CgaCtaId ;  /* 0x00000000000579c3 */ /* 0x004e620000008800 */
[----:B------:R-:W-:Y:S01]  /*0ae0*/  UMOV UR6, 0x400 ;  /* 0x0000040000067882 */ /* 0x000fe20000000000 */
[----:B------:R-:W-:Y:S01]  /*0af0*/  UMOV UR4, 0x20 ;  /* 0x0000002000047882 */ /* 0x000fe20000000000 */
[----:B------:R-:W-:Y:S01]  /*0b00*/  ELECT P0, URZ, PT ;  /* 0x0000000000ff782f */ /* 0x000fe20003800000 */
[----:B-1----:R-:W-:Y:S02]  /*0b10*/  ULEA UR5, UR5, UR6, 0x18 ;  /* 0x0000000605057291 */ /* 0x002fe4000f8ec0ff */
[----:B------:R-:W-:-:S04]  /*0b20*/  UIADD3 UR6, UPT, UPT, -UR4, 0x100000, URZ ;  /* 0x0010000004067890 */ /* 0x000fc8000fffe1ff */
[----:B------:R-:W-:Y:S02]  /*0b30*/  USHF.L.U32 UR7, UR6, 0xb, URZ ;  /* 0x0000000b06077899 */ /* 0x000fe400080006ff */
[----:B------:R-:W-:Y:S01]  /*0b40*/  USHF.L.U32 UR6, UR6, 0x1, URZ ;  /* 0x0000000106067899 */ /* 0x000fe200080006ff */
[----:B------:R-:W1:Y:S11]  /*0b50*/  FENCE.VIEW.ASYNC.S ;  /* 0x00000000000073c6 */ /* 0x000e760000000000 */
[----:B-1----:R1:W2:Y:S01]  /*0b60*/  SYNCS.EXCH.64 URZ, [UR5+0x1c0], UR6 ;  /* 0x0001c00605ff75b2 */ /* 0x0022a20008000100 */
[----:B------:R1:W1:Y:S01]  /*0b70*/  SYNCS.EXCH.64 URZ, [UR5+0x1c8], UR6 ;  /* 0x0001c80605ff75b2 */ /* 0x0002620008000100 */
[----:B------:R-:W-:Y:S01]  /*0b80*/  NOP ;  /* 0x0000000000007918 */ /* 0x000fe20000000000 */
.L_x_12:
[----:B------:R-:W3:Y:S01]  /*0b90*/  SHFL.IDX PT, R2, R106, RZ, 0x1f ;  /* 0x00001fff6a027589 */ /* 0x000ee200000e0000 */
[----:B------:R-:W-:Y:S01]  /*0ba0*/  NOP ;  /* 0x0000000000007918 */ /* 0x000fe20000000000 */
[----:B---3--:R-:W-:-:S13]  /*0bb0*/  ISETP.NE.AND P0, PT, R2, 0x4, PT ;  /* 0x000000040200780c */ /* 0x008fda0003f05270 */
[----:B------:R-:W-:Y:S05]  /*0bc0*/  @P0 BRA `(.L_x_13) ;  /* 0x00000000004c0947 */ /* 0x000fea0003800000 */
[----:B-12---:R-:W1:Y:S01]  /*0bd0*/  S2UR UR5, SR_CgaCtaId ;  /* 0x00000000000579c3 */ /* 0x006e620000008800 */
[----:B------:R-:W-:Y:S01]  /*0be0*/  UMOV UR7, 0x100 ;  /* 0x0000010000077882 */ /* 0x000fe20000000000 */
[----:B------:R-:W-:Y:S01]  /*0bf0*/  UMOV UR6, 0x400 ;  /* 0x0000040000067882 */ /* 0x000fe20000000000 */
[----:B------:R-:W-:Y:S01]  /*0c00*/  USEL UR7, UR7, 0xe0, UP2 ;  /* 0x000000e007077887 */ /* 0x000fe20009000000 */
[----:B------:R-:W-:Y:S01]  /*0c10*/  UMOV UR4, 0x1 ;  /* 0x0000000100047882 */ /* 0x000fe20000000000 */
[----:B------:R-:W-:Y:S01]  /*0c20*/  ELECT P0, URZ, PT ;  /* 0x0000000000ff782f */ /* 0x000fe20003800000 */
[----:B------:R-:W-:-:S04]  /*0c30*/  UIADD3 UR10, UPT, UPT, -UR4, 0x100000, URZ ;  /* 0x00100000040a7890 */ /* 0x000fc8000fffe1ff */
[----:B------:R-:W-:Y:S02]  /*0c40*/  USHF.L.U32 UR11, UR10, 0xb, URZ ;  /* 0x0000000b0a0b7899 */ /* 0x000fe400080006ff */
[----:B------:R-:W-:Y:S02]  /*0c50*/  USHF.L.U32 UR10, UR10, 0x1, URZ ;  /* 0x000000010a0a7899 */ /* 0x000fe400080006ff */
[----:B-1----:R-:W-:Y:S02]  /*0c60*/  ULEA UR5, UR5, UR6, 0x18 ;  /* 0x0000000605057291 */ /* 0x002fe4000f8ec0ff */
[----:B------:R-:W-:-:S04]  /*0c70*/  UIADD3 UR6, UPT, UPT, -UR7, 0x100000, URZ ;  /* 0x0010000007067890 */ /* 0x000fc8000fffe1ff */
[----:B------:R-:W-:Y:S02]  /*0c80*/  USHF.L.U32 UR7, UR6, 0xb, URZ ;  /* 0x0000000b06077899 */ /* 0x000fe400080006ff */
[----:B------:R-:W-:Y:S01]  /*0c90*/  USHF.L.U32 UR6, UR6, 0x1, URZ ;  /* 0x0000000106067899 */ /* 0x000fe200080006ff */
[----:B------:R-:W1:Y:S03]  /*0ca0*/  FENCE.VIEW.ASYNC.S ;  /* 0x00000000000073c6 */ /* 0x000e660000000000 */
[----:B-1----:R3:W1:Y:S08]  /*0cb0*/  SYNCS.EXCH.64 URZ, [UR5+0x1d0], UR10 ;  /* 0x0001d00a05ff75b2 */ /* 0x0026700008000100 */
[----:B------:R3:W2:Y:S01]  /*0cc0*/  SYNCS.EXCH.64 URZ, [UR5+0x1e0], UR6 ;  /* 0x0001e00605ff75b2 */ /* 0x0006a20008000100 */
[----:B------:R3:W1:Y:S01]  /*0cd0*/  SYNCS.EXCH.64 URZ, [UR5+0x1d8], UR10 ;  /* 0x0001d80a05ff75b2 */ /* 0x0006620008000100 */
[----:B------:R3:W1:Y:S02]  /*0ce0*/  SYNCS.EXCH.64 URZ, [UR5+0x1e8], UR6 ;  /* 0x0001e80605ff75b2 */ /* 0x0006640008000100 */
[----:B---3--:R-:W-:Y:S01]  /*0cf0*/  NOP ;  /* 0x0000000000007918 */ /* 0x008fe20000000000 */
.L_x_13:
[----:B------:R-:W3:Y:S01]  /*0d00*/  SHFL.IDX PT, R2, R106, RZ, 0x1f ;  /* 0x00001fff6a027589 */ /* 0x000ee200000e0000 */
[----:B------:R-:W-:Y:S01]  /*0d10*/  NOP ;  /* 0x0000000000007918 */ /* 0x000fe20000000000 */
[----:B---3--:R-:W-:-:S13]  /*0d20*/  ISETP.NE.AND P0, PT, R2, 0x5, PT ;  /* 0x000000050200780c */ /* 0x008fda0003f05270 */
[----:B------:R-:W-:Y:S05]  /*0d30*/  @P0 BRA `(.L_x_14) ;  /* 0x0000000000580947 */ /* 0x000fea0003800000 */
[----:B-12---:R-:W1:Y:S01]  /*0d40*/  S2UR UR6, SR_CgaCtaId ;  /* 0x00000000000679c3 */ /* 0x006e620000008800 */
        /* <DEDUP_REMOVED lines=10> */
[----:B-1----:R-:W-:Y:S01]  /*0df0*/  ULEA UR6, UR6, UR7, 0x18 ;  /* 0x0000000706067291 */ /* 0x002fe2000f8ec0ff */
[----:B------:R-:W1:Y:S11]  /*0e00*/  FENCE.VIEW.ASYNC.S ;  /* 0x00000000000073c6 */ /* 0x000e760000000000 */
[----:B-1----:R3:W1:Y:S01]  /*0e10*/  SYNCS.EXCH.64 URZ, [UR6+0x1f0], UR10 ;  /* 0x0001f00a06ff75b2 */ /* 0x0026620008000100 */
[----:B------:R3:W2:Y:S01]  /*0e20*/  SYNCS.EXCH.64 URZ, [UR6+0x210], UR4 ;  /* 0x0002100406ff75b2 */ /* 0x0006a20008000100 */
[----:B------:R3:W1:Y:S01]  /*0e30*/  SYNCS.EXCH.64 URZ, [UR6+0x1f8], UR10 ;  /* 0x0001f80a06ff75b2 */ /* 0x0006620008000100 */
[----:B------:R3:W1:Y:S01]  /*0e40*/  SYNCS.EXCH.64 URZ, [UR6+0x218], UR4 ;  /* 0x0002180406ff75b2 */ /* 0x0006620008000100 */
[----:B------:R3:W1:Y:S01]  /*0e50*/  SYNCS.EXCH.64 URZ, [UR6+0x200], UR10 ;  /* 0x0002000a06ff75b2 */ /* 0x0006620008000100 */
[----:B------:R3:W1:Y:S01]  /*0e60*/  SYNCS.EXCH.64 URZ, [UR6+0x220], UR4 ;  /* 0x0002200406ff75b2 */ /* 0x0006620008000100 */
[----:B------:R3:W1:Y:S01]  /*0e70*/  SYNCS.EXCH.64 URZ, [UR6+0x208], UR10 ;  /* 0x0002080a06ff75b2 */ /* 0x0006620008000100 */
[----:B------:R3:W1:Y:S02]  /*0e80*/  SYNCS.EXCH.64 URZ, [UR6+0x228], UR4 ;  /* 0x0002280406ff75b2 */ /* 0x0006640008000100 */
[----:B---3--:R-:W-:Y:S01]  /*0e90*/  NOP ;  /* 0x0000000000007918 */ /* 0x008fe20000000000 */
.L_x_14:
[----:B------:R-:W3:Y:S01]  /*0ea0*/  SHFL.IDX PT, R2, R106, RZ, 0x1f ;  /* 0x00001fff6a027589 */ /* 0x000ee200000e0000 */
[----:B------:R-:W-:Y:S01]  /*0eb0*/  NOP ;  /* 0x0000000000007918 */ /* 0x000fe20000000000 */
[----:B---3--:R-:W-:-:S13]  /*0ec0*/  ISETP.NE.AND P0, PT, R2, 0x3, PT ;  /* 0x000000030200780c */ /* 0x008fda0003f05270 */
[----:B------:R-:W-:Y:S05]  /*0ed0*/  @P0 BRA `(.L_x_15) ;  /* 0x0000000000380947 */ /* 0x000fea0003800000 */
[----:B-12---:R-:W1:Y:S01]  /*0ee0*/  S2UR UR5, SR_CgaCtaId ;  /* 0x00000000000579c3 */ /* 0x006e620000008800 */
        /* <DEDUP_REMOVED lines=8> */
[----:B-1----:R3:W1:Y:S01]  /*0f70*/  SYNCS.EXCH.64 URZ, [UR5+0x230], UR6 ;  /* 0x0002300605ff75b2 */ /* 0x0026620008000100 */
[----:B------:R3:W2:Y:S01]  /*0f80*/  SYNCS.EXCH.64 URZ, [UR5+0x240], UR6 ;  /* 0x0002400605ff75b2 */ /* 0x0006a20008000100 */
[----:B------:R3:W1:Y:S01]  /*0f90*/  SYNCS.EXCH.64 URZ, [UR5+0x238], UR6 ;  /* 0x0002380605ff75b2 */ /* 0x0006620008000100 */
[----:B------:R3:W1:Y:S02]  /*0fa0*/  SYNCS.EXCH.64 URZ, [UR5+0x248], UR6 ;  /* 0x0002480605ff75b2 */ /* 0x0006640008000100 */
[----:B---3--:R-:W-:Y:S01]  /*0fb0*/  NOP ;  /* 0x0000000000007918 */ /* 0x008fe20000000000 */
.L_x_15:
[----:B-12---:R-:W1:Y:S01]  /*0fc0*/  S2UR UR5, SR_CTAID.X ;  /* 0x00000000000579c3 */ /* 0x006e620000002500 */
[----:B------:R-:W-:-:S05]  /*0fd0*/  CS2R.32 R99, SR_CgaSize ;  /* 0x0000000000637805 */ /* 0x000fca0000008a00 */
[----:B------:R-:W-:-:S05]  /*0fe0*/  IMAD R99, R99, -0xa0, RZ ;  /* 0xffffff6063637824 */ /* 0x000fca00078e02ff */
[----:B------:R-:W-:-:S14]  /*0ff0*/  R2UR UR7, R99 ;  /* 0x00000000630772ca */ /* 0x000fdc00000e0000 */
[----:B------:R-:W2:Y:S01]  /*1000*/  LDCU UR7, c[0x0][UR7+0x2b0] ;  /* 0x00005600070777ac */ /* 0x000ea20008000800 */
[----:B------:R-:W-:Y:S01]  /*1010*/  NOP ;  /* 0x0000000000007918 */ /* 0x000fe20000000000 */
[----:B------:R-:W-:-:S05]  /*1020*/  CS2R.32 R99, SR_CgaSize ;  /* 0x0000000000637805 */ /* 0x000fca0000008a00 */
[----:B------:R-:W-:-:S05]  /*1030*/  IMAD R99, R99, -0xa0, RZ ;  /* 0xffffff6063637824 */ /* 0x000fca00078e02ff */
[----:B------:R-:W-:-:S14]  /*1040*/  R2UR UR6, R99 ;  /* 0x00000000630672ca */ /* 0x000fdc00000e0000 */
[----:B------:R-:W3:Y:S01]  /*1050*/  LDCU UR6, c[0x0][UR6+0x2b4] ;  /* 0x00005680060677ac */ /* 0x000ee20008000800 */
[----:B------:R-:W4:Y:S08]  /*1060*/  S2UR UR4, SR_CTAID.Y ;  /* 0x00000000000479c3 */ /* 0x000f300000002600 */
[----:B------:R-:W3:Y:S01]  /*1070*/  LDC R9, c[0x0][0xb24] ;  /* 0x0002c900ff097b82 */ /* 0x000ee20000000800 */
[----:B-1----:R-:W-:-:S02]  /*1080*/  I2FP.F32.U32 R5, UR5 ;  /* 0x0000000500057c45 */ /* 0x002fc40008201000 */
[----:B------:R-:W-:-:S05]  /*1090*/  CS2R.32 R3, SR_CgaSize ;  /* 0x0000000000037805 */ /* 0x000fca0000008a00 */
[----:B------:R-:W-:-:S06]  /*10a0*/  IMAD R3, R3, -0xa0, RZ ;  /* 0xffffff6003037824 */ /* 0x000fcc00078e02ff */
[----:B------:R-:W1:Y:S01]  /*10b0*/  LDC R3, c[0x0][R3+0x2a0] ;  /* 0x0000a80003037b82 */ /* 0x000e620000000800 */
[----:B------:R-:W-:Y:S01]  /*10c0*/  MOV R99, UR5 ;  /* 0x0000000500637c02 */ /* 0x000fe20008000f00 */
[----:B--2---:R-:W-:Y:S01]  /*10d0*/  FMUL R5, R5, UR7 ;  /* 0x0000000705057c20 */ /* 0x004fe20008400000 */
[----:B----4-:R-:W-:Y:S02]  /*10e0*/  I2FP.F32.U32 R4, UR4 ;  /* 0x0000000400047c45 */ /* 0x010fe40008201000 */
[----:B------:R-:W-:-:S05]  /*10f0*/  CS2R.32 R2, SR_CgaSize ;  /* 0x0000000000027805 */ /* 0x000fca0000008a00 */
[----:B------:R-:W-:-:S06]  /*1100*/  IMAD R2, R2, -0xa0, RZ ;  /* 0xffffff6002027824 */ /* 0x000fcc00078e02ff */
[----:B------:R-:W2:Y:S01]  /*1110*/  LDC R2, c[0x0][R2+0x2a4] ;  /* 0x0000a90002027b82 */ /* 0x000ea20000000800 */
[----:B------:R-:W4:Y:S01]  /*1120*/  F2I.U32.TRUNC.NTZ R96, R5 ;  /* 0x0000000500607305 */ /* 0x000f22000020f000 */
[----:B------:R-:W-:Y:S01]  /*1130*/  MOV R97, UR4 ;  /* 0x0000000400617c02 */ /* 0x000fe20008000f00 */
[----:B---3--:R-:W-:-:S05]  /*1140*/  FMUL R4, R4, UR6 ;  /* 0x0000000604047c20 */ /* 0x008fca0008400000 */
[----:B------:R-:W-:Y:S01]  /*1150*/  BAR.SYNC.DEFER_BLOCKING 0x0 ;  /* 0x0000000000007b1d */ /* 0x000fe20000010000 */
[----:B------:R-:W-:-:S05]  /*1160*/  ISETP.GE.AND P0, PT, R9, 0x1, PT ;  /* 0x000000010900780c */ /* 0x000fca0003f06270 */
[----:B------:R-:W3:Y:S02]  /*1170*/  F2I.U32.TRUNC.NTZ R81, R4 ;  /* 0x0000000400517305 */ /* 0x000ee4000020f000 */
[----:B------:R-:W2:Y:S01]  /*1180*/  S2UR UR36, SR_CTAID.Z ;  /* 0x00000000002479c3 */ /* 0x000ea20000002700 */
[----:B----4-:R-:W-:-:S05]  /*1190*/  IADD3 R96, PT, PT, -R96, RZ, RZ ;  /* 0x000000ff60607210 */ /* 0x010fca0007ffe1ff */
[----:B-1----:R-:W-:Y:S01]  /*11a0*/  IMAD R96, R3, R96, UR5 ;  /* 0x0000000503607e24 */ /* 0x002fe2000f8e0260 */
[----:B---3--:R-:W-:-:S05]  /*11b0*/  IADD3 R81, PT, PT, -R81, RZ, RZ ;  /* 0x000000ff51517210 */ /* 0x008fca0007ffe1ff */
[----:B--2---:R-:W-:Y:S01]  /*11c0*/  IMAD R81, R2, R81, UR4 ;  /* 0x0000000402517e24 */ /* 0x004fe2000f8e0251 */
[----:B------:R-:W-:Y:S06]  /*11d0*/  @!P0 BRA `(.L_x_16) ;  /* 0x0000000000b88947 */ /* 0x000fec0003800000 */
[----:B------:R-:W1:Y:S01]  /*11e0*/  LDC.64 R4, c[0x0][0xb18] ;  /* 0x0002c600ff047b82 */ /* 0x000e620000000a00 */
[----:B------:R-:W-:-:S07]  /*11f0*/  ISETP.NE.AND P0, PT, R9, 0x1, PT ;  /* 0x000000010900780c */ /* 0x000fce0003f05270 */
[----:B------:R-:W2:Y:S08]  /*1200*/  LDC R10, c[0x0][0xb0c] ;  /* 0x0002c300ff0a7b82 */ /* 0x000eb00000000800 */
[----:B------:R-:W3:Y:S08]  /*1210*/  LDC R11, c[0x0][0x370] ;  /* 0x0000dc00ff0b7b82 */ /* 0x000ef00000000800 */
[----:B------:R-:W4:Y:S01]  /*1220*/  LDC R12, c[0x0][0x374] ;  /* 0x0000dd00ff0c7b82 */ /* 0x000f220000000800 */
[----:B-1----:R-:W-:-:S07]  /*1230*/  ISETP.NE.AND P1, PT, R4, 0x1, PT ;  /* 0x000000010400780c */ /* 0x002fce0003f25270 */
[----:B------:R-:W3:Y:S01]  /*1240*/  LDC.64 R6, c[0x0][0xb10] ;  /* 0x0002c400ff067b82 */ /* 0x000ee20000000a00 */
[----:B--2---:R-:W-:-:S07]  /*1250*/  ISETP.NE.AND P2, PT, R10, 0x1, PT ;  /* 0x000000010a00780c */ /* 0x004fce0003f45270 */
[----:B------:R-:W1:Y:S08]  /*1260*/  LDC R8, c[0x0][0xb20] ;  /* 0x0002c800ff087b82 */ /* 0x000e700000000800 */
[----:B------:R-:W2:Y:S01]  /*1270*/  LDC.64 R2, c[0x0][0xb28] ;  /* 0x0002ca00ff027b82 */ /* 0x000ea20000000a00 */
[----:B----4-:R-:W-:-:S04]  /*1280*/  IMAD.HI.U32 R13, R12, R5, RZ ;  /* 0x000000050c0d7227 */ /* 0x010fc800078e00ff */
[----:B------:R-:W-:-:S04]  /*1290*/  IMAD.HI.U32 R5, R97, R5, RZ ;  /* 0x0000000561057227 */ /* 0x000fc800078e00ff */
[----:B---3--:R-:W-:-:S04]  /*12a0*/  IMAD.HI.U32 R14, R11, R6, RZ ;  /* 0x000000060b0e7227 */ /* 0x008fc800078e00ff */
[----:B------:R-:W-:Y:S01]  /*12b0*/  IMAD.HI.U32 R16, R99, R6, RZ ;  /* 0x0000000663107227 */ /* 0x000fe200078e00ff */
[-C--:B------:R-:W-:Y:S02]  /*12c0*/  @P2 SHF.R.U32.HI R11, RZ, R7.reuse, R14 ;  /* 0x00000007ff0b2219 */ /* 0x080fe4000001160e */
[-C--:B-1----:R-:W-:Y:S02]  /*12d0*/  @P1 SHF.R.U32.HI R12, RZ, R8.reuse, R13 ;  /* 0x00000008ff0c1219 */ /* 0x082fe4000001160d */
[----:B------:R-:W-:Y:S02]  /*12e0*/  SHF.R.U32.HI R8, RZ, R8, R5 ;  /* 0x00000008ff087219 */ /* 0x000fe40000011605 */
[----:B------:R-:W-:Y:S02]  /*12f0*/  SHF.R.U32.HI R16, RZ, R7, R16 ;  /* 0x00000007ff107219 */ /* 0x000fe40000011610 */
[----:B------:R-:W-:Y:S01]  /*1300*/  SEL R5, R97, R8, !P1 ;  /* 0x0000000861057207 */ /* 0x000fe20004800000 */
[----:B--2---:R-:W-:Y:S01]  /*1310*/  IMAD.HI.U32 R14, R12, R2, RZ ;  /* 0x000000020c0e7227 */ /* 0x004fe200078e00ff */
[----:B------:R-:W-:-:S03]  /*1320*/  SEL R7, R99, R16, !P2 ;  /* 0x0000001063077207 */ /* 0x000fc60005000000 */
[----:B------:R-:W-:Y:S01]  /*1330*/  IMAD.HI.U32 R6, R11, R2, RZ ;  /* 0x000000020b067227 */ /* 0x000fe200078e00ff */
[----:B------:R-:W-:-:S04]  /*1340*/  @P0 SHF.R.U32.HI R12, RZ, R3, R14 ;  /* 0x00000003ff0c0219 */ /* 0x000fc8000001160e */
[----:B------:R-:W-:Y:S01]  /*1350*/  @P0 SHF.R.U32.HI R11, RZ, R3, R6 ;  /* 0x00000003ff0b0219 */ /* 0x000fe20000011606 */
[----:B------:R-:W-:-:S04]  /*1360*/  IMAD R12, R12, R9, RZ ;  /* 0x000000090c0c7224 */ /* 0x000fc800078e02ff */
[----:B------:R-:W-:Y:S01]  /*1370*/  IMAD R6, R11, R9, RZ ;  /* 0x000000090b067224 */ /* 0x000fe200078e02ff */
[----:B------:R-:W-:-:S04]  /*1380*/  ISETP.GE.AND P1, PT, R5, R12, PT ;  /* 0x0000000c0500720c */ /* 0x000fc80003f26270 */
[----:B------:R-:W-:Y:S01]  /*1390*/  ISETP.GE.OR P1, PT, R7, R6, P1 ;  /* 0x000000060700720c */ /* 0x000fe20000f26670 */
[----:B------:R-:W-:-:S05]  /*13a0*/  IMAD.HI.U32 R6, R5, R2, RZ ;  /* 0x0000000205067227 */ /* 0x000fca00078e00ff */
[----:B------:R-:W-:-:S04]  /*13b0*/  SHF.R.U32.HI R6, RZ, R3, R6 ;  /* 0x00000003ff067219 */ /* 0x000fc80000011606 */
[----:B------:R-:W-:-:S03]  /*13c0*/  SEL R6, R5, R6, !P0 ;  /* 0x0000000605067207 */ /* 0x000fc60004000000 */
[----:B------:R-:W-:Y:S01]  /*13d0*/  @!P1 IMAD.HI.U32 R8, R7, R2, RZ ;  /* 0x0000000207089227 */ /* 0x000fe200078e00ff */
[----:B------:R-:W-:-:S04]  /*13e0*/  IADD3 R2, PT, PT, -R6, RZ, RZ ;  /* 0x000000ff06027210 */ /* 0x000fc80007ffe1ff */
[----:B------:R-:W-:Y:S01]  /*13f0*/  @!P1 SHF.R.U32.HI R8, RZ, R3, R8 ;  /* 0x00000003ff089219 */ /* 0x000fe20000011608 */
[----:B------:R-:W-:-:S03]  /*1400*/  IMAD R2, R9, R2, R5 ;  /* 0x0000000209027224 */ /* 0x000fc600078e0205 */
[----:B------:R-:W-:Y:S02]  /*1410*/  @!P1 SEL R3, R7, R8, !P0 ;  /* 0x0000000807039207 */ /* 0x000fe40004000000 */
[----:B------:R-:W-:-:S03]  /*1420*/  IADD3 R8, PT, PT, -R5, RZ, RZ ;  /* 0x000000ff05087210 */ /* 0x000fc60007ffe1ff */
[--C-:B------:R-:W-:Y:S02]  /*1430*/  @!P1 IMAD.IADD R6, R6, 0x1, -R3.reuse ;  /* 0x0000000106069824 */ /* 0x100fe400078e0a03 */
[----:B------:R-:W-:Y:S01]  /*1440*/  @!P1 IMAD R3, R2, R11, R3 ;  /* 0x0000000b02039224 */ /* 0x000fe200078e0203 */
[----:B------:R-:W-:Y:S01]  /*1450*/  IADD3 R2, PT, PT, -R7, RZ, RZ ;  /* 0x000000ff07027210 */ /* 0x000fe20007ffe1ff */
[----:B------:R-:W-:Y:S02]  /*1460*/  @!P1 IMAD R5, R6, R9, R7 ;  /* 0x0000000906059224 */ /* 0x000fe400078e0207 */
[----:B------:R-:W-:Y:S02]  /*1470*/  IMAD R8, R4, R8, R97 ;  /* 0x0000000804087224 */ /* 0x000fe400078e0261 */
[----:B------:R-:W-:Y:S02]  /*1480*/  @!P1 IMAD.MOV.U32 R7, RZ, RZ, R3 ;  /* 0x000000ffff079224 */ /* 0x000fe400078e0003 */
[----:B------:R-:W-:-:S02]  /*1490*/  IMAD R2, R10, R2, R99 ;  /* 0x000000020a027224 */ /* 0x000fc400078e0263 */
[----:B------:R-:W-:Y:S02]  /*14a0*/  IMAD R97, R5, R4, R8 ;  /* 0x0000000405617224 */ /* 0x000fe400078e0208 */
[----:B------:R-:W-:Y:S02]  /*14b0*/  IMAD R99, R7, R10, R2 ;  /* 0x0000000a07637224 */ /* 0x000fe400078e0202 */
.L_x_16:
[----:B------:R-:W1:Y:S01]  /*14c0*/  LDCU UR4, c[0x0][0xb30] ;  /* 0x00016600ff0477ac */ /* 0x000e620008000800 */
[----:B------:R-:W2:Y:S08]  /*14d0*/  S2UR UR37, SR_CgaCtaId ;  /* 0x00000000002579c3 */ /* 0x000eb00000008800 */
[----:B------:R-:W3:Y:S01]  /*14e0*/  LDC R40, c[0x0][0xb24] ;  /* 0x0002c900ff287b82 */ /* 0x000ee20000000800 */
[----:B-1----:R-:W-:-:S09]  /*14f0*/  UISETP.NE.AND UP1, UPT, UR4, 0x1, UPT ;  /* 0x000000010400788c */ /* 0x002fd2000bf25270 */
[----:B--2---:R-:W-:Y:S05]  /*1500*/  BRA.U UP1, `(.L_x_17) ;  /* 0x0000000101407547 */ /* 0x004fea000b800000 */
[----:B------:R-:W1:Y:S08]  /*1510*/  LDC.64 R4, c[0x0][0xb10] ;  /* 0x0002c400ff047b82 */ /* 0x000e700000000a00 */
[----:B------:R-:W2:Y:S08]  /*1520*/  LDC.64 R2, c[0x0][0xb18] ;  /* 0x0002c600ff027b82 */ /* 0x000eb00000000a00 */
[----:B------:R-:W4:Y:S08]  /*1530*/  LDC R6, c[0x0][0xb20] ;  /* 0x0002c800ff067b82 */ /* 0x000f300000000800 */
[----:B------:R-:W3:Y:S01]  /*1540*/  LDC R8, c[0x0][0xb0c] ;  /* 0x0002c300ff087b82 */ /* 0x000ee20000000800 */
[----:B-1----:R-:W-:-:S05]  /*1550*/  IMAD.HI.U32 R4, R99, R4, RZ ;  /* 0x0000000463047227 */ /* 0x002fca00078e00ff */
[----:B------:R-:W-:Y:S01]  /*1560*/  SHF.R.U32.HI R4, RZ, R5, R4 ;  /* 0x00000005ff047219 */ /* 0x000fe20000011604 */
[----:B--2---:R-:W-:Y:S01]  /*1570*/  IMAD.HI.U32 R3, R97, R3, RZ ;  /* 0x0000000361037227 */ /* 0x004fe200078e00ff */
[----:B------:R-:W-:-:S04]  /*1580*/  ISETP.NE.AND P0, PT, R2, 0x1, PT ;  /* 0x000000010200780c */ /* 0x000fc80003f05270 */
[----:B----4-:R-:W-:-:S04]  /*1590*/  SHF.R.U32.HI R6, RZ, R6, R3 ;  /* 0x00000006ff067219 */ /* 0x010fc80000011603 */
[----:B------:R-:W-:Y:S02]  /*15a0*/  SEL R3, R97, R6, !P0 ;  /* 0x0000000661037207 */ /* 0x000fe40004000000 */
[----:B---3--:R-:W-:-:S04]  /*15b0*/  ISETP.NE.AND P1, PT, R8, 0x1, PT ;  /* 0x000000010800780c */ /* 0x008fc80003f25270 */
[----:B------:R-:W-:-:S05]  /*15c0*/  SEL R4, R99, R4, !P1 ;  /* 0x0000000463047207 */ /* 0x000fca0004800000 */
[----:B------:R-:W-:Y:S02]  /*15d0*/  IMAD.IADD R5, R3, 0x1, -R4 ;  /* 0x0000000103057824 */ /* 0x000fe400078e0a04 */
[----:B------:R-:W-:Y:S02]  /*15e0*/  IMAD.IADD R3, R4, 0x1, -R3 ;  /* 0x0000000104037824 */ /* 0x000fe400078e0a03 */
[----:B------:R-:W-:Y:S02]  /*15f0*/  IMAD R99, R5, R8, R99 ;  /* 0x0000000805637224 */ /* 0x000fe400078e0263 */
[----:B------:R-:W-:-:S07]  /*1600*/  IMAD R97, R3, R2, R97 ;  /* 0x0000000203617224 */ /* 0x000fce00078e0261 */
.L_x_17:
[----:B------:R-:W-:Y:S01]  /*1610*/  BAR.SYNC.DEFER_BLOCKING 0x0 ;  /* 0x0000000000007b1d */ /* 0x000fe20000010000 */
[----:B------:R-:W-:Y:S01]  /*1620*/  UISETP.NE.AND UP1, UPT, UR8, 0x2, UPT ;  /* 0x000000020800788c */ /* 0x000fe2000bf25270 */
[----:B------:R-:W-:Y:S02]  /*1630*/  ISETP.NE.OR P5, PT, R0, 0x2, !P5 ;  /* 0x000000020000780c */ /* 0x000fe40006fa5670 */
[----:B------:R-:W-:-:S06]  /*1640*/  LOP3.LUT R2, R103, 0x1f, RZ, 0xc0, !PT ;  /* 0x0000001f67027812 */ /* 0x000fcc00078ec0ff */
[----:B------:R-:W-:Y:S05]  /*1650*/  BRA.U UP1, `(.L_x_18) ;  /* 0x0000001d01907547 */ /* 0x000fea000b800000 */
[----:B------:R-:W1:Y:S01]  /*1660*/  LDCU UR13, c[0x0][0x38c] ;  /* 0x00007180ff0d77ac */ /* 0x000e620008000800 */
[----:B------:R-:W2:Y:S01]  /*1670*/  LDC R9, c[0x0][0x370] ;  /* 0x0000dc00ff097b82 */ /* 0x000ea20000000800 */
[----:B------:R-:W-:Y:S01]  /*1680*/  PLOP3.LUT P1, PT, PT, PT, UP2, 0x80, 0x8 ;  /* 0x000000000008781c */ /* 0x000fe20003f2f028 */
[----:B------:R-:W-:Y:S01]  /*1690*/  IMAD.MOV.U32 R15, RZ, RZ, 0x1 ;  /* 0x00000001ff0f7424 */ /* 0x000fe200078e00ff */
[----:B------:R-:W-:Y:S01]  /*16a0*/  ISETP.EQ.OR P4, PT, R2, RZ, P5 ;  /* 0x000000ff0200720c */ /* 0x000fe20002f82670 */
[----:B------:R-:W-:Y:S01]  /*16b0*/  IMAD.MOV.U32 R14, RZ, RZ, RZ ;  /* 0x000000ffff0e7224 */ /* 0x000fe200078e00ff */
[----:B------:R-:W-:Y:S02]  /*16c0*/  PLOP3.LUT P1, PT, P1, PT, PT, 0x8, 0x80 ;  /* 0x000000000080781c */ /* 0x000fe40000f2e170 */
[----:B------:R-:W-:Y:S01]  /*16d0*/  CS2R R12, SRZ ;  /* 0x00000000000c7805 */ /* 0x000fe2000001ff00 */
[----:B------:R-:W-:Y:S01]  /*16e0*/  IMAD.MOV.U32 R10, RZ, RZ, 0x1 ;  /* 0x00000001ff0a7424 */ /* 0x000fe200078e00ff */
[----:B------:R-:W4:Y:S01]  /*16f0*/  LDC R0, c[0x0][0x374] ;  /* 0x0000dd00ff007b82 */ /* 0x000f220000000800 */
[----:B------:R-:W2:Y:S01]  /*1700*/  LDCU.64 UR22, c[0x0][0x348] ;  /* 0x00006900ff1677ac */ /* 0x000ea20008000a00 */
[----:B------:R-:W-:Y:S01]  /*1710*/  UMOV UR6, URZ ;  /* 0x000000ff00067c82 */ /* 0x000fe20008000000 */
[----:B-1----:R-:W-:-:S04]  /*1720*/  UIADD3 UR5, UPT, UPT, UR13, 0x3f, URZ ;  /* 0x0000003f0d057890 */ /* 0x002fc8000fffe0ff */
[----:B------:R-:W-:-:S04]  /*1730*/  USHF.R.S32.HI UR4, URZ, 0x1f, UR5 ;  /* 0x0000001fff047899 */ /* 0x000fc80008011405 */
[----:B------:R-:W-:-:S04]  /*1740*/  ULEA.HI UR4, UR4, UR5, URZ, 0x6 ;  /* 0x0000000504047291 */ /* 0x000fc8000f8f30ff */
[----:B------:R-:W-:Y:S02]  /*1750*/  USHF.R.S32.HI UR15, URZ, 0x6, UR4 ;  /* 0x00000006ff0f7899 */ /* 0x000fe40008011404 */
[----:B------:R-:W-:Y:S02]  /*1760*/  UIADD3 UR4, UPT, UPT, UR13, -0x1, URZ ;  /* 0xffffffff0d047890 */ /* 0x000fe4000fffe0ff */
[----:B------:R-:W-:Y:S02]  /*1770*/  UISETP.LT.U32.AND UP0, UPT, UR15, 0x1b, UPT ;  /* 0x0000001b0f00788c */ /* 0x000fe4000bf01070 */
[----:B------:R-:W-:Y:S02]  /*1780*/  UISETP.GE.U32.AND UP1, UPT, UR4, -0x7f, UPT ;  /* 0xffffff810400788c */ /* 0x000fe4000bf26070 */
[----:B------:R-:W-:Y:S02]  /*1790*/  USEL UR14, UR15, 0x1b, UP0 ;  /* 0x0000001b0f0e7887 */ /* 0x000fe40008000000 */
[----:B------:R-:W-:-:S02]  /*17a0*/  UIADD3 UR13, UPT, UPT, UR13, 0x7e, URZ ;  /* 0x0000007e0d0d7890 */ /* 0x000fc4000fffe0ff */
[----:B------:R-:W-:Y:S02]  /*17b0*/  UIADD3 UR5, UPT, UPT, UR14, -0x1, URZ ;  /* 0xffffffff0e057890 */ /* 0x000fe4000fffe0ff */
[----:B------:R-:W-:-:S03]  /*17c0*/  UIADD3 UR7, UPT, UPT, UR15, -UR14, URZ ;  /* 0x8000000e0f077290 */ /* 0x000fc6000fffe0ff */
[----:B------:R-:W-:-:S04]  /*17d0*/  @UP1 UIADD3 UR5, UPT, UPT, UR14, URZ, URZ ;  /* 0x000000ff0e051290 */ /* 0x000fc8000fffe0ff */
[----:B--2---:R-:W-:-:S12]  /*17e0*/  UIADD3 UR5, UPT, UPT, UR5, 0x1, URZ ;  /* 0x0000000105057890 */ /* 0x004fd8000fffe0ff */
.L_x_36:
[----:B------:R-:W-:Y:S01]  /*17f0*/  UISETP.NE.AND UP0, UPT, UR37, URZ, UPT ;  /* 0x000000ff2500728c */ /* 0x000fe2000bf05270 */
[----:B------:R-:W1:Y:S08]  /*1800*/  S2UR UR37, SR_CgaCtaId ;  /* 0x00000000002579c3 */ /* 0x000e700000008800 */
[----:B------:R-:W-:Y:S05]  /*1810*/  BRA.U UP0, `(.L_x_19) ;  /* 0x0000000100347547 */ /* 0x000fea000b800000 */
[----:B------:R-:W2:Y:S01]  /*1820*/  S2R R2, SR_CgaCtaId ;  /* 0x0000000000027919 */ /* 0x000ea20000008800 */
[----:B------:R-:W-:-:S04]  /*1830*/  MOV R3, 0x400 ;  /* 0x0000040000037802 */ /* 0x000fc80000000f00 */
[----:B--2---:R-:W-:Y:S02]  /*1840*/  LEA R3, R2, R3, 0x18 ;  /* 0x0000000302037211 */ /* 0x004fe400078ec0ff */
[----:B------:R-:W-:-:S03]  /*1850*/  SHF.L.U32 R2, R10, 0x1f, RZ ;  /* 0x0000001f0a027819 */ /* 0x000fc600000006ff */
[----:B------:R-:W-:-:S04]  /*1860*/  IMAD R3, R12, 0x8, R3 ;  /* 0x000000080c037824 */ /* 0x000fc800078e0203 */
[----:B------:R-:W2:Y:S02]  /*1870*/  SYNCS.PHASECHK.TRANS64.TRYWAIT P0, [R3+URZ+0x240], R2 ;  /* 0x00024002030075a7 */ /* 0x000ea400080011ff */
[----:B--2---:R-:W-:Y:S05]  /*1880*/  @!P0 BRA `(.L_x_20) ;  /* 0x0000005800188947 */ /* 0x004fea0003800000 */
.L_x_119:
[----:B------:R-:W-:Y:S01]  /*1890*/  VIADD R12, R12, 0x1 ;  /* 0x000000010c0c7836 */ /* 0x000fe20000000000 */
[----:B------:R2:W-:Y:S04]  /*18a0*/  SYNCS.ARRIVE.TRANS64.A1T0 RZ, [R3+URZ+0x230], RZ ;  /* 0x000230ff03ff79a7 */ /* 0x0005e800081000ff */
[----:B------:R-:W-:-:S04]  /*18b0*/  ISETP.NE.AND P0, PT, R12, 0x2, PT ;  /* 0x000000020c00780c */ /* 0x000fc80003f05270 */
[----:B------:R-:W-:Y:S02]  /*18c0*/  SEL R12, R12, RZ, P0 ;  /* 0x000000ff0c0c7207 */ /* 0x000fe40000000000 */
[----:B--2---:R-:W-:-:S04]  /*18d0*/  SEL R3, RZ, 0x1, P0 ;  /* 0x00000001ff037807 */ /* 0x004fc80000000000 */
[----:B------:R-:W-:-:S07]  /*18e0*/  LOP3.LUT R10, R10, R3, RZ, 0x3c, !PT ;  /* 0x000000030a0a7212 */ /* 0x000fce00078e3cff */
.L_x_19:
[----:B------:R-:W-:Y:S01]  /*18f0*/  UMOV UR4, 0x400 ;  /* 0x0000040000047882 */ /* 0x000fe20000000000 */
[----:B------:R-:W-:Y:S01]  /*1900*/  SHF.L.U32 R2, R15, 0x1f, RZ ;  /* 0x0000001f0f027819 */ /* 0x000fe200000006ff */
[----:B-1----:R-:W-:Y:S01]  /*1910*/  ULEA UR4, UR37, UR4, 0x18 ;  /* 0x0000000425047291 */ /* 0x002fe2000f8ec0ff */
[----:B------:R-:W-:Y:S01]  /*1920*/  R2UR UR35, R99 ;  /* 0x00000000632372ca */ /* 0x000fe200000e0000 */
[----:B------:R-:W-:Y:S01]  /*1930*/  UISETP.GE.U32.AND UP0, UPT, UR13, 0x7f, UPT ;  /* 0x0000007f0d00788c */ /* 0x000fe2000bf06070 */
[----:B------:R-:W-:Y:S01]  /*1940*/  R2UR UR11, R97 ;  /* 0x00000000610b72ca */ /* 0x000fe200000e0000 */
[----:B------:R-:W-:Y:S01]  /*1950*/  ULEA UR8, UR6, UR4, 0x3 ;  /* 0x0000000406087291 */ /* 0x000fe2000f8e18ff */
[----:B------:R-:W-:-:S08]  /*1960*/  UMOV UR24, URZ ;  /* 0x000000ff00187c82 */ /* 0x000fd00008000000 */
[----:B------:R1:W2:Y:S01]  /*1970*/  SYNCS.PHASECHK.TRANS64.TRYWAIT P0, [UR8+0xd8], R2 ;  /* 0x0000d802ff0075a7 */ /* 0x0002a20008001108 */
[----:B------:R-:W-:Y:S02]  /*1980*/  USHF.L.U32 UR35, UR35, 0x6, URZ ;  /* 0x0000000623237899 */ /* 0x000fe400080006ff */
[----:B------:R-:W-:Y:S01]  /*1990*/  USHF.L.U32 UR11, UR11, 0x6, URZ ;  /* 0x000000060b0b7899 */ /* 0x000fe200080006ff */
[----:B------:R-:W-:Y:S11]  /*19a0*/  BRA.U !UP0, `(.L_x_21) ;  /* 0x0000000108a47547 */ /* 0x000ff6000b800000 */
[----:B------:R-:W-:Y:S01]  /*19b0*/  UMOV UR16, URZ ;  /* 0x000000ff00107c82 */ /* 0x000fe20008000000 */
[----:B------:R-:W-:-:S05]  /*19c0*/  UMOV UR17, UR6 ;  /* 0x0000000600117c82 */ /* 0x000fca0008000000 */
.L_x_26:
[----:B-1----:R-:W-:Y:S01]  /*19d0*/  ULEA UR33, UR17, UR4, 0x3 ;  /* 0x0000000411217291 */ /* 0x002fe2000f8e18ff */
[----:B--2---:R-:W-:Y:S01]  /*19e0*/  @!P5 MOV R3, 0x2000 ;  /* 0x000020000003d802 */ /* 0x004fe20000000f00 */
[----:B--2---:R-:W-:Y:S10]  /*19f0*/  @P0 BRA `(.L_x_22) ;  /* 0x00000000000c0947 */ /* 0x004ff40003800000 */
[----:B------:R-:W-:-:S04]  /*1a00*/  SHF.L.U32 R5, R15, 0x1f, RZ ;  /* 0x0000001f0f057819 */ /* 0x000fc800000006ff */
[----:B------:R-:W2:Y:S02]  /*1a10*/  SYNCS.PHASECHK.TRANS64.TRYWAIT P0, [UR33+0xd8], R5 ;  /* 0x0000d805ff0075a7 */ /* 0x000ea40008001121 */
[----:B--2---:R-:W-:Y:S05]  /*1a20*/  @!P0 BRA `(.L_x_23) ;  /* 0x0000005400c48947 */ /* 0x004fea0003800000 */
.L_x_22:
[----:B------:R2:W-:Y:S01]  /*1a30*/  @!P5 SYNCS.ARRIVE.TRANS64 RZ, [UR33], R3 ;  /* 0x00000003ffffd9a7 */ /* 0x0005e20008000021 */
[----:B------:R-:W-:Y:S04]  /*1a40*/  BSSY.RECONVERGENT B0, `(.L_x_24) ;  /* 0x0000003000007945 */ /* 0x000fe80003800200 */
[----:B------:R-:W-:Y:S05]  /*1a50*/  @P4 BRA `(.L_x_25) ;  /* 0x0000000000044947 */ /* 0x000fea0003800000 */
[----:B------:R-:W-:Y:S05]  /*1a60*/  BPT.TRAP 0x1 ;  /* 0x000000040000795c */ /* 0x000fea0000300000 */
.L_x_25:
[----:B------:R-:W-:Y:S05]  /*1a70*/  BSYNC.RECONVERGENT B0 ;  /* 0x0000000000007941 */ /* 0x000fea0003800200 */
.L_x_24:
[----:B------:R-:W-:Y:S02]  /*1a80*/  UIADD3 UR6, UPT, UPT, UR17, 0x1, URZ ;  /* 0x0000000111067890 */ /* 0x000fe4000fffe0ff */
[----:B------:R-:W-:Y:S02]  /*1a90*/  UIADD3 UR26, UP1, UPT, UR22, 0x80, URZ ;  /* 0x00000080161a7890 */ /* 0x000fe4000ff3e0ff */
[----:B------:R-:W-:Y:S02]  /*1aa0*/  UISETP.NE.AND UP0, UPT, UR6, 0x1b, UPT ;  /* 0x0000001b0600788c */ /* 0x000fe4000bf05270 */
[----:B------:R-:W-:Y:S02]  /*1ab0*/  USHF.L.U32 UR34, UR16, 0x6, URZ ;  /* 0x0000000610227899 */ /* 0x000fe400080006ff */
[----:B------:R-:W-:Y:S02]  /*1ac0*/  USEL UR9, URZ, 0x1, UP0 ;  /* 0x00000001ff097887 */ /* 0x000fe40008000000 */
[----:B------:R-:W-:-:S02]  /*1ad0*/  USEL UR6, UR6, URZ, UP0 ;  /* 0x000000ff06067287 */ /* 0x000fc40008000000 */
[----:B------:R-:W-:Y:S02]  /*1ae0*/  UIADD3 UR20, UP0, UPT, UR22, 0x180, URZ ;  /* 0x0000018016147890 */ /* 0x000fe4000ff1e0ff */
[----:B------:R-:W-:Y:S01]  /*1af0*/  ULEA UR8, UR6, UR4, 0x3 ;  /* 0x0000000406087291 */ /* 0x000fe2000f8e18ff */
[----:B------:R-:W-:Y:S01]  /*1b00*/  LOP3.LUT R15, R15, UR9, RZ, 0x3c, !PT ;  /* 0x000000090f0f7c12 */ /* 0x000fe2000f8e3cff */
[----:B------:R-:W-:Y:S02]  /*1b10*/  UIADD3.X UR27, UPT, UPT, URZ, UR23, URZ, UP1, !UPT ;  /* 0x00000017ff1b7290 */ /* 0x000fe40008ffe4ff */
[----:B------:R-:W-:Y:S01]  /*1b20*/  UIADD3.X UR21, UPT, UPT, URZ, UR23, URZ, UP0, !UPT ;  /* 0x00000017ff157290 */ /* 0x000fe200087fe4ff */
[----:B-1----:R-:W-:Y:S01]  /*1b30*/  SHF.L.U32 R2, R15, 0x1f, RZ ;  /* 0x0000001f0f027819 */ /* 0x002fe200000006ff */
[----:B------:R-:W-:Y:S01]  /*1b40*/  UMOV UR18, 0x0 ;  /* 0x0000000000127882 */ /* 0x000fe20000000000 */
[----:B------:R-:W-:Y:S01]  /*1b50*/  UMOV UR19, 0x10000000 ;  /* 0x1000000000137882 */ /* 0x000fe20000000000 */
[----:B------:R-:W-:Y:S01]  /*1b60*/  UMOV UR12, UR36 ;  /* 0x00000024000c7c82 */ /* 0x000fe20008000000 */
[----:B------:R1:W1:Y:S01]  /*1b70*/  SYNCS.PHASECHK.TRANS64.TRYWAIT P0, [UR8+0xd8], R2 ;  /* 0x0000d802ff0075a7 */ /* 0x0002620008001108 */
[----:B------:R-:W-:Y:S01]  /*1b80*/  ULEA UR8, UR17, UR4, 0xc ;  /* 0x0000000411087291 */ /* 0x000fe2000f8e60ff */
[----:B------:R-:W-:Y:S01]  /*1b90*/  UMOV UR9, UR33 ;  /* 0x0000002100097c82 */ /* 0x000fe20008000000 */
[----:B------:R-:W-:-:S02]  /*1ba0*/  UMOV UR10, UR34 ;  /* 0x00000022000a7c82 */ /* 0x000fc40008000000 */
[----:B------:R-:W-:Y:S02]  /*1bb0*/  UIADD3 UR32, UPT, UPT, UR8, 0x2600, URZ ;  /* 0x0000260008207890 */ /* 0x000fe4000fffe0ff */
[----:B------:R-:W-:Y:S02]  /*1bc0*/  UIADD3 UR8, UPT, UPT, UR8, 0x1d600, URZ ;  /* 0x0001d60008087890 */ /* 0x000fe4000fffe0ff */
[----:B------:R-:W-:Y:S01]  /*1bd0*/  UIADD3 UR16, UPT, UPT, UR16, 0x1, URZ ;  /* 0x0000000110107890 */ /* 0x000fe2000fffe0ff */
[----:B------:R-:W-:Y:S01]  /*1be0*/  UMOV UR24, UR5 ;  /* 0x0000000500187c82 */ /* 0x000fe20008000000 */
[----:B------:R-:W-:Y:S02]  /*1bf0*/  UMOV UR17, UR6 ;  /* 0x0000000600117c82 */ /* 0x000fe40008000000 */
[----:B------:R-:W-:Y:S01]  /*1c00*/  UISETP.NE.AND UP0, UPT, UR16, UR5, UPT ;  /* 0x000000051000728c */ /* 0x000fe2000bf05270 */
[----:B------:R1:W-:Y:S02]  /*1c10*/  UTMALDG.3D [UR32], [UR26], desc[UR18] ;  /* 0x000012201a0075b4 */ /* 0x0003e40008011000 */
[----:B------:R1:W-:Y:S06]  /*1c20*/  UTMALDG.3D [UR8], [UR20], desc[UR18] ;  /* 0x00001208140075b4 */ /* 0x0003ec0008011000 */
[----:B------:R-:W-:Y:S05]  /*1c30*/  BRA.U UP0, `(.L_x_26) ;  /* 0xfffffffd00647547 */ /* 0x000fea000b83ffff */
.L_x_21:
[----:B-1----:R-:W-:Y:S01]  /*1c40*/  ULEA UR8, UR6, UR4, 0x3 ;  /* 0x0000000406087291 */ /* 0x002fe2000f8e18ff */
[----:B------:R-:W-:Y:S01]  /*1c50*/  SHF.L.U32 R2, R15, 0x1f, RZ ;  /* 0x0000001f0f027819 */ /* 0x000fe200000006ff */
[----:B------:R-:W-:Y:S01]  /*1c60*/  @!P1 SYNCS.ARRIVE.TRANS64.A1T0 RZ, [UR4+0x1c8], RZ ;  /* 0x0001c8ffffff99a7 */ /* 0x000fe20008100004 */
[----:B------:R-:W-:-:S06]  /*1c70*/  UISETP.GT.AND UP0, UPT, UR15, UR14, UPT ;  /* 0x0000000e0f00728c */ /* 0x000fcc000bf04270 */
[----:B--2---:R1:W2:Y:S03]  /*1c80*/  SYNCS.PHASECHK.TRANS64.TRYWAIT P0, [UR8+0xd8], R2 ;  /* 0x0000d802ff0075a7 */ /* 0x0042a60008001108 */
[----:B------:R-:W-:Y:S05]  /*1c90*/  BRA.U !UP0, `(.L_x_27) ;  /* 0x0000000108a87547 */ /* 0x000fea000b800000 */
[----:B------:R-:W-:Y:S01]  /*1ca0*/  UIADD3 UR21, UPT, UPT, UR7, UR24, URZ ;  /* 0x0000001807157290 */ /* 0x000fe2000fffe0ff */
[----:B------:R-:W-:-:S11]  /*1cb0*/  UMOV UR25, UR6 ;  /* 0x0000000600197c82 */ /* 0x000fd60008000000 */
.L_x_32:
[----:B-1----:R-:W-:Y:S01]  /*1cc0*/  ULEA UR17, UR25, UR4, 0x3 ;  /* 0x0000000419117291 */ /* 0x002fe2000f8e18ff */
[----:B--2---:R-:W-:Y:S01]  /*1cd0*/  @!P5 MOV R3, 0x2000 ;  /* 0x000020000003d802 */ /* 0x004fe20000000f00 */
[----:B--2---:R-:W-:Y:S10]  /*1ce0*/  @P0 BRA `(.L_x_28) ;  /* 0x00000000000c0947 */ /* 0x004ff40003800000 */
[----:B------:R-:W-:-:S04]  /*1cf0*/  SHF.L.U32 R5, R15, 0x1f, RZ ;  /* 0x0000001f0f057819 */ /* 0x000fc800000006ff */
[----:B------:R-:W2:Y:S02]  /*1d00*/  SYNCS.PHASECHK.TRANS64.TRYWAIT P0, [UR17+0xd8], R5 ;  /* 0x0000d805ff0075a7 */ /* 0x000ea40008001111 */
[----:B--2---:R-:W-:Y:S05]  /*1d10*/  @!P0 BRA `(.L_x_29) ;  /* 0x0000005400208947 */ /* 0x004fea0003800000 */
.L_x_28:
[----:B------:R2:W-:Y:S01]  /*1d20*/  @!P5 SYNCS.ARRIVE.TRANS64 RZ, [UR17], R3 ;  /* 0x00000003ffffd9a7 */ /* 0x0005e20008000011 */
[----:B------:R-:W-:Y:S04]  /*1d30*/  BSSY.RECONVERGENT B0, `(.L_x_30) ;  /* 0x0000003000007945 */ /* 0x000fe80003800200 */
[----:B------:R-:W-:Y:S05]  /*1d40*/  @P4 BRA `(.L_x_31) ;  /* 0x0000000000044947 */ /* 0x000fea0003800000 */
[----:B------:R-:W-:Y:S05]  /*1d50*/  BPT.TRAP 0x1 ;  /* 0x000000040000795c */ /* 0x000fea0000300000 */
.L_x_31:
[----:B------:R-:W-:Y:S05]  /*1d60*/  BSYNC.RECONVERGENT B0 ;  /* 0x0000000000007941 */ /* 0x000fea0003800200 */
.L_x_30:
        /* <DEDUP_REMOVED lines=20> */
[----:B------:R-:W-:Y:S01]  /*1eb0*/  UIADD3 UR8, UPT, UPT, UR8, 0x1d600, URZ ;  /* 0x0001d60008087890 */ /* 0x000fe2000fffe0ff */
[----:B------:R-:W-:Y:S01]  /*1ec0*/  UMOV UR9, UR17 ;  /* 0x0000001100097c82 */ /* 0x000fe20008000000 */
[----:B------:R-:W-:Y:S01]  /*1ed0*/  UMOV UR10, UR18 ;  /* 0x00000012000a7c82 */ /* 0x000fe20008000000 */
[----:B------:R-:W-:Y:S01]  /*1ee0*/  UIADD3 UR24, UPT, UPT, UR24, 0x1, URZ ;  /* 0x0000000118187890 */ /* 0x000fe2000fffe0ff */
[----:B------:R-:W-:-:S03]  /*1ef0*/  UMOV UR25, UR6 ;  /* 0x0000000600197c82 */ /* 0x000fc60008000000 */
[----:B------:R1:W-:Y:S01]  /*1f00*/  UTMALDG.3D [UR16], [UR30], desc[UR26] ;  /* 0x00001a101e0075b4 */ /* 0x0003e20008011000 */
[----:B------:R-:W-:Y:S01]  /*1f10*/  UISETP.NE.AND UP0, UPT, UR24, UR21, UPT ;  /* 0x000000151800728c */ /* 0x000fe2000bf05270 */
[----:B------:R1:W-:Y:S08]  /*1f20*/  UTMALDG.3D [UR8], [UR28], desc[UR26] ;  /* 0x00001a081c0075b4 */ /* 0x0003f00008011000 */
[----:B------:R-:W-:Y:S05]  /*1f30*/  BRA.U UP0, `(.L_x_32) ;  /* 0xfffffffd00607547 */ /* 0x000fea000b83ffff */
.L_x_27:
[C---:B-1----:R-:W-:Y:S01]  /*1f40*/  LEA R2, R14.reuse, UR4, 0x3 ;  /* 0x000000040e027c11 */ /* 0x042fe2000f8e18ff */
[----:B------:R-:W-:Y:S01]  /*1f50*/  NOP ;  /* 0x0000000000007918 */ /* 0x000fe20000000000 */
[----:B--2---:R-:W-:Y:S02]  /*1f60*/  SHF.L.U32 R3, R13, 0x1f, RZ ;  /* 0x0000001f0d037819 */ /* 0x004fe400000006ff */
[----:B------:R-:W-:Y:S02]  /*1f70*/  LEA R4, R14, UR4, 0x4 ;  /* 0x000000040e047c11 */ /* 0x000fe4000f8e20ff */
[----:B------:R-:W1:Y:S02]  /*1f80*/  SYNCS.PHASECHK.TRANS64.TRYWAIT P0, [R2+URZ+0x1d0], R3 ;  /* 0x0001d003020075a7 */ /* 0x000e6400080011ff */
[----:B-1----:R-:W-:Y:S05]  /*1f90*/  @!P0 BRA `(.L_x_33) ;  /* 0x0000005000988947 */ /* 0x002fea0003800000 */
.L_x_122:
[----:B------:R-:W2:Y:S01]  /*1fa0*/  LDS.128 R4, [R4+0x260] ;  /* 0x0002600004047984 */ /* 0x000ea20000000c00 */
[----:B---3--:R-:W-:Y:S01]  /*1fb0*/  ISETP.GE.AND P0, PT, R40, 0x1, PT ;  /* 0x000000012800780c */ /* 0x008fe20003f06270 */
[----:B-1----:R-:W-:Y:S01]  /*1fc0*/  VIADD R2, R2, 0x1e0 ;  /* 0x000001e002027836 */ /* 0x002fe20000000000 */
[----:B------:R-:W-:Y:S01]  /*1fd0*/  @!PT LDS RZ, [RZ] ;  /* 0x00000000fffff984 */ /* 0x000fe20000000800 */
[----:B------:R-:W-:Y:S01]  /*1fe0*/  @!PT LDS RZ, [RZ] ;  /* 0x00000000fffff984 */ /* 0x000fe20000000800 */
[----:B------:R-:W-:Y:S01]  /*1ff0*/  @!PT LDS RZ, [RZ] ;  /* 0x00000000fffff984 */ /* 0x000fe20000000800 */
[----:B------:R-:W-:Y:S01]  /*2000*/  @!PT LDS RZ, [RZ] ;  /* 0x00000000fffff984 */ /* 0x000fe20000000800 */
[----:B------:R1:W-:Y:S06]  /*2010*/  MEMBAR.ALL.CTA ;  /* 0x0000000000007992 */ /* 0x0003ec0000008000 */
[----:B-1----:R-:W1:Y:S01]  /*2020*/  FENCE.VIEW.ASYNC.S ;  /* 0x00000000000073c6 */ /* 0x002e620000000000 */
[----:B------:R-:W-:-:S04]  /*2030*/  PRMT R2, RZ, 0x654, R2 ;  /* 0x00000654ff027816 */ /* 0x000fc80000000002 */
[----:B-1----:R1:W-:Y:S01]  /*2040*/  SYNCS.ARRIVE.TRANS64.RED.A1T0 RZ, [R2+URZ], RZ ;  /* 0x000000ff02ff79a7 */ /* 0x0023e200081004ff */
[----:B--2---:R-:W-:-:S13]  /*2050*/  LOP3.LUT P2, RZ, R6, 0x1, RZ, 0xc0, !PT ;  /* 0x0000000106ff7812 */ /* 0x004fda000784c0ff */
[----:B------:R-:W-:Y:S01]  /*2060*/  @P2 SHF.R.U32.HI R3, RZ, 0x10, R5 ;  /* 0x00000010ff032819 */ /* 0x000fe20000011605 */
[----:B------:R-:W-:Y:S01]  /*2070*/  VOTEU.ANY UP0, P2 ;  /* 0x0000000000ff7886 */ /* 0x000fe20001000100 */
[----:B------:R-:W-:Y:S02]  /*2080*/  @P2 MOV R11, R4 ;  /* 0x00000004000b2202 */ /* 0x000fe40000000f00 */
[----:B------:R-:W-:Y:S02]  /*2090*/  @P2 R2UR.BROADCAST UR8, R3 ;  /* 0x00000000030822ca */ /* 0x000fe400008e0000 */
[----:B------:R-:W-:-:S11]  /*20a0*/  @P2 LOP3.LUT R8, R5, 0xffff, RZ, 0xc0, !PT ;  /* 0x0000ffff05082812 */ /* 0x000fd600078ec0ff */
[----:B------:R-:W-:Y:S01]  /*20b0*/  @UP0 UMOV UR36, UR8 ;  /* 0x0000000800240c82 */ /* 0x000fe20008000000 */
[----:B-1----:R-:W-:Y:S05]  /*20c0*/  @!P0 BRA `(.L_x_34) ;  /* 0x0000000000b88947 */ /* 0x002fea0003800000 */
[----:B------:R-:W4:Y:S01]  /*20d0*/  LDC.64 R4, c[0x0][0xb18] ;  /* 0x0002c600ff047b82 */ /* 0x000f220000000a00 */
[----:B------:R-:W-:-:S07]  /*20e0*/  ISETP.NE.AND P3, PT, R40, 0x1, PT ;  /* 0x000000012800780c */ /* 0x000fce0003f65270 */
[----:B------:R-:W1:Y:S08]  /*20f0*/  LDC.64 R6, c[0x0][0xb10] ;  /* 0x0002c400ff067b82 */ /* 0x000e700000000a00 */
[----:B------:R-:W2:Y:S08]  /*2100*/  LDC R16, c[0x0][0xb20] ;  /* 0x0002c800ff107b82 */ /* 0x000eb00000000800 */
[----:B------:R-:W3:Y:S01]  /*2110*/  LDC R18, c[0x0][0xb0c] ;  /* 0x0002c300ff127b82 */ /* 0x000ee20000000800 */
[----:B----4-:R-:W-:Y:S01]  /*2120*/  IMAD.HI.U32 R17, R0, R5, RZ ;  /* 0x0000000500117227 */ /* 0x010fe200078e00ff */
[----:B------:R-:W-:-:S03]  /*2130*/  ISETP.NE.AND P0, PT, R4, 0x1, PT ;  /* 0x000000010400780c */ /* 0x000fc60003f05270 */
[----:B------:R-:W-:-:S03]  /*2140*/  IMAD.HI.U32 R5, R8, R5, RZ ;  /* 0x0000000508057227 */ /* 0x000fc600078e00ff */
[----:B------:R-:W4:Y:S01]  /*2150*/  LDC.64 R2, c[0x0][0xb28] ;  /* 0x0002ca00ff027b82 */ /* 0x000f220000000a00 */
[----:B-1----:R-:W-:-:S04]  /*2160*/  IMAD.HI.U32 R20, R9, R6, RZ ;  /* 0x0000000609147227 */ /* 0x002fc800078e00ff */
[----:B------:R-:W-:Y:S01]  /*2170*/  IMAD.HI.U32 R22, R11, R6, RZ ;  /* 0x000000060b167227 */ /* 0x000fe200078e00ff */
[----:B------:R-:W-:Y:S02]  /*2180*/  SHF.R.U32.HI R20, RZ, R7, R20 ;  /* 0x00000007ff147219 */ /* 0x000fe40000011614 */
[-C--:B--2---:R-:W-:Y:S02]  /*2190*/  SHF.R.U32.HI R17, RZ, R16.reuse, R17 ;  /* 0x00000010ff117219 */ /* 0x084fe40000011611 */
[----:B------:R-:W-:Y:S02]  /*21a0*/  SHF.R.U32.HI R5, RZ, R16, R5 ;  /* 0x00000010ff057219 */ /* 0x000fe40000011605 */
[----:B------:R-:W-:Y:S02]  /*21b0*/  SEL R17, R0, R17, !P0 ;  /* 0x0000001100117207 */ /* 0x000fe40004000000 */
[----:B------:R-:W-:Y:S02]  /*21c0*/  SHF.R.U32.HI R22, RZ, R7, R22 ;  /* 0x00000007ff167219 */ /* 0x000fe40000011616 */
[----:B---3--:R-:W-:-:S02]  /*21d0*/  ISETP.NE.AND P1, PT, R18, 0x1, PT ;  /* 0x000000011200780c */ /* 0x008fc40003f25270 */
[----:B------:R-:W-:Y:S02]  /*21e0*/  SEL R5, R8, R5, !P0 ;  /* 0x0000000508057207 */ /* 0x000fe40004000000 */
[----:B------:R-:W-:Y:S02]  /*21f0*/  SEL R19, R9, R20, !P1 ;  /* 0x0000001409137207 */ /* 0x000fe40004800000 */
[----:B------:R-:W-:Y:S01]  /*2200*/  SEL R7, R11, R22, !P1 ;  /* 0x000000160b077207 */ /* 0x000fe20004800000 */
[----:B----4-:R-:W-:-:S04]  /*2210*/  IMAD.HI.U32 R20, R17, R2, RZ ;  /* 0x0000000211147227 */ /* 0x010fc800078e00ff */
[----:B------:R-:W-:Y:S01]  /*2220*/  IMAD.HI.U32 R6, R19, R2, RZ ;  /* 0x0000000213067227 */ /* 0x000fe200078e00ff */
[----:B------:R-:W-:-:S04]  /*2230*/  @P3 SHF.R.U32.HI R17, RZ, R3, R20 ;  /* 0x00000003ff113219 */ /* 0x000fc80000011614 */
[----:B------:R-:W-:Y:S01]  /*2240*/  @P3 SHF.R.U32.HI R19, RZ, R3, R6 ;  /* 0x00000003ff133219 */ /* 0x000fe20000011606 */
[----:B------:R-:W-:-:S04]  /*2250*/  IMAD R17, R40, R17, RZ ;  /* 0x0000001128117224 */ /* 0x000fc800078e02ff */
[----:B------:R-:W-:Y:S01]  /*2260*/  IMAD R6, R40, R19, RZ ;  /* 0x0000001328067224 */ /* 0x000fe200078e02ff */
[C---:B------:R-:W-:Y:S02]  /*2270*/  ISETP.GE.AND P0, PT, R5.reuse, R17, PT ;  /* 0x000000110500720c */ /* 0x040fe40003f06270 */
[----:B------:R-:W-:Y:S02]  /*2280*/  IADD3 R17, PT, PT, -R5, RZ, RZ ;  /* 0x000000ff05117210 */ /* 0x000fe40007ffe1ff */
[----:B------:R-:W-:Y:S01]  /*2290*/  ISETP.GE.OR P0, PT, R7, R6, P0 ;  /* 0x000000060700720c */ /* 0x000fe20000706670 */
[----:B------:R-:W-:-:S04]  /*22a0*/  IMAD.HI.U32 R6, R5, R2, RZ ;  /* 0x0000000205067227 */ /* 0x000fc800078e00ff */
[----:B------:R-:W-:Y:S01]  /*22b0*/  IMAD R8, R4, R17, R8 ;  /* 0x0000001104087224 */ /* 0x000fe200078e0208 */
[----:B------:R-:W-:-:S04]  /*22c0*/  SHF.R.U32.HI R6, RZ, R3, R6 ;  /* 0x00000003ff067219 */ /* 0x000fc80000011606 */
[----:B------:R-:W-:-:S03]  /*22d0*/  SEL R6, R5, R6, !P3 ;  /* 0x0000000605067207 */ /* 0x000fc60005800000 */
[----:B------:R-:W-:-:S04]  /*22e0*/  @!P0 IMAD.HI.U32 R16, R7, R2, RZ ;  /* 0x0000000207108227 */ /* 0x000fc800078e00ff */
[----:B------:R-:W-:Y:S01]  /*22f0*/  IMAD.MOV R2, RZ, RZ, -R6 ;  /* 0x000000ffff027224 */ /* 0x000fe200078e0a06 */
[----:B------:R-:W-:-:S03]  /*2300*/  @!P0 SHF.R.U32.HI R16, RZ, R3, R16 ;  /* 0x00000003ff108219 */ /* 0x000fc60000011610 */
[----:B------:R-:W-:Y:S01]  /*2310*/  IMAD R2, R40, R2, R5 ;  /* 0x0000000228027224 */ /* 0x000fe200078e0205 */
[----:B------:R-:W-:-:S05]  /*2320*/  @!P0 SEL R3, R7, R16, !P3 ;  /* 0x0000001007038207 */ /* 0x000fca0005800000 */
[--C-:B------:R-:W-:Y:S02]  /*2330*/  @!P0 IMAD.IADD R6, R6, 0x1, -R3.reuse ;  /* 0x0000000106068824 */ /* 0x100fe400078e0a03 */
[----:B------:R-:W-:Y:S01]  /*2340*/  @!P0 IMAD R3, R2, R19, R3 ;  /* 0x0000001302038224 */ /* 0x000fe200078e0203 */
[----:B------:R-:W-:Y:S01]  /*2350*/  IADD3 R2, PT, PT, -R7, RZ, RZ ;  /* 0x000000ff07027210 */ /* 0x000fe20007ffe1ff */
[----:B------:R-:W-:Y:S02]  /*2360*/  @!P0 IMAD R5, R40, R6, R7 ;  /* 0x0000000628058224 */ /* 0x000fe400078e0207 */
[----:B------:R-:W-:Y:S02]  /*2370*/  @!P0 IMAD.MOV.U32 R7, RZ, RZ, R3 ;  /* 0x000000ffff078224 */ /* 0x000fe400078e0003 */
[----:B------:R-:W-:Y:S02]  /*2380*/  IMAD R2, R18, R2, R11 ;  /* 0x0000000212027224 */ /* 0x000fe400078e020b */
[----:B------:R-:W-:-:S02]  /*2390*/  IMAD R8, R5, R4, R8 ;  /* 0x0000000405087224 */ /* 0x000fc400078e0208 */
[----:B------:R-:W-:Y:S02]  /*23a0*/  IMAD R11, R7, R18, R2 ;  /* 0x00000012070b7224 */ /* 0x000fe400078e0202 */
.L_x_34:
[----:B------:R-:W1:Y:S02]  /*23b0*/  LDCU UR8, c[0x0][0xb30] ;  /* 0x00016600ff0877ac */ /* 0x000e640008000800 */
[----:B-1----:R-:W-:-:S09]  /*23c0*/  UISETP.NE.AND UP0, UPT, UR8, 0x1, UPT ;  /* 0x000000010800788c */ /* 0x002fd2000bf05270 */
[----:B------:R-:W-:Y:S05]  /*23d0*/  BRA.U UP0, `(.L_x_35) ;  /* 0x0000000100407547 */ /* 0x000fea000b800000 */
[----:B------:R-:W1:Y:S08]  /*23e0*/  LDC.64 R4, c[0x0][0xb10] ;  /* 0x0002c400ff047b82 */ /* 0x000e700000000a00 */
[----:B------:R-:W2:Y:S08]  /*23f0*/  LDC.64 R2, c[0x0][0xb18] ;  /* 0x0002c600ff027b82 */ /* 0x000eb00000000a00 */
[----:B------:R-:W3:Y:S08]  /*2400*/  LDC R6, c[0x0][0xb20] ;  /* 0x0002c800ff067b82 */ /* 0x000ef00000000800 */
[----:B------:R-:W4:Y:S01]  /*2410*/  LDC R16, c[0x0][0xb0c] ;  /* 0x0002c300ff107b82 */ /* 0x000f220000000800 */
[----:B-1----:R-:W-:-:S05]  /*2420*/  IMAD.HI.U32 R4, R11, R4, RZ ;  /* 0x000000040b047227 */ /* 0x002fca00078e00ff */
[----:B------:R-:W-:Y:S01]  /*2430*/  SHF.R.U32.HI R4, RZ, R5, R4 ;  /* 0x00000005ff047219 */ /* 0x000fe20000011604 */
[----:B--2---:R-:W-:Y:S01]  /*2440*/  IMAD.HI.U32 R3, R8, R3, RZ ;  /* 0x0000000308037227 */ /* 0x004fe200078e00ff */
[----:B------:R-:W-:-:S04]  /*2450*/  ISETP.NE.AND P0, PT, R2, 0x1, PT ;  /* 0x000000010200780c */ /* 0x000fc80003f05270 */
[----:B---3--:R-:W-:-:S04]  /*2460*/  SHF.R.U32.HI R3, RZ, R6, R3 ;  /* 0x00000006ff037219 */ /* 0x008fc80000011603 */
[----:B------:R-:W-:Y:S02]  /*2470*/  SEL R3, R8, R3, !P0 ;  /* 0x0000000308037207 */ /* 0x000fe40004000000 */
[----:B----4-:R-:W-:-:S04]  /*2480*/  ISETP.NE.AND P1, PT, R16, 0x1, PT ;  /* 0x000000011000780c */ /* 0x010fc80003f25270 */
[----:B------:R-:W-:-:S05]  /*2490*/  SEL R4, R11, R4, !P1 ;  /* 0x000000040b047207 */ /* 0x000fca0004800000 */
[----:B------:R-:W-:Y:S02]  /*24a0*/  IMAD.IADD R5, R3, 0x1, -R4 ;  /* 0x0000000103057824 */ /* 0x000fe400078e0a04 */
[----:B------:R-:W-:Y:S02]  /*24b0*/  IMAD.IADD R3, R4, 0x1, -R3 ;  /* 0x0000000104037824 */ /* 0x000fe400078e0a03 */
[----:B------:R-:W-:Y:S02]  /*24c0*/  IMAD R11, R5, R16, R11 ;  /* 0x00000010050b7224 */ /* 0x000fe400078e020b */
[----:B------:R-:W-:-:S07]  /*24d0*/  IMAD R8, R3, R2, R8 ;  /* 0x0000000203087224 */ /* 0x000fce00078e0208 */
.L_x_35:
[----:B------:R-:W-:Y:S01]  /*24e0*/  VIADD R14, R14, 0x1 ;  /* 0x000000010e0e7836 */ /* 0x000fe20000000000 */
[----:B------:R-:W-:Y:S01]  /*24f0*/  PLOP3.LUT P1, PT, PT, PT, PT, 0x80, 0x8 ;  /* 0x000000000008781c */ /* 0x000fe20003f2f070 */
[----:B------:R-:W-:Y:S02]  /*2500*/  IMAD.IADD R99, R11, 0x1, R96 ;  /* 0x000000010b637824 */ /* 0x000fe400078e0260 */
[----:B------:R-:W-:Y:S01]  /*2510*/  IMAD.IADD R97, R8, 0x1, R81 ;  /* 0x0000000108617824 */ /* 0x000fe200078e0251 */
[----:B------:R-:W-:-:S04]  /*2520*/  ISETP.NE.AND P0, PT, R14, 0x2, PT ;  /* 0x000000020e00780c */ /* 0x000fc80003f05270 */
[----:B------:R-:W-:Y:S02]  /*2530*/  SEL R2, RZ, 0x1, P0 ;  /* 0x00000001ff027807 */ /* 0x000fe40000000000 */
[----:B------:R-:W-:Y:S02]  /*2540*/  SEL R14, R14, RZ, P0 ;  /* 0x000000ff0e0e7207 */ /* 0x000fe40000000000 */
[----:B------:R-:W-:Y:S01]  /*2550*/  LOP3.LUT R13, R13, R2, RZ, 0x3c, !PT ;  /* 0x000000020d0d7212 */ /* 0x000fe200078e3cff */
[----:B------:R-:W-:Y:S06]  /*2560*/  @P2 BRA `(.L_x_36) ;  /* 0xfffffff000a02947 */ /* 0x000fec000383ffff */
[----:B------:R-:W-:Y:S01]  /*2570*/  UIADD3 UR4, UPT, UPT, UR4, 0xd8, URZ ;  /* 0x000000d804047890 */ /* 0x000fe2000fffe0ff */
[----:B------:R-:W-:-:S03]  /*2580*/  SHF.L.U32 R3, R15, 0x1f, RZ ;  /* 0x0000001f0f037819 */ /* 0x000fc600000006ff */
[----:B------:R-:W-:-:S09]  /*2590*/  ULEA UR5, UR6, UR4, 0x3 ;  /* 0x0000000406057291 */ /* 0x000fd2000f8e18ff */
[----:B------:R-:W1:Y:S02]  /*25a0*/  SYNCS.PHASECHK.TRANS64.TRYWAIT P0, [UR5], R3 ;  /* 0x00000003ff0075a7 */ /* 0x000e640008001105 */
[----:B-1----:R-:W-:Y:S05]  /*25b0*/  @!P0 BRA `(.L_x_37) ;  /* 0x0000004c00248947 */ /* 0x002fea0003800000 */
.L_x_124:
[----:B------:R-:W-:-:S04]  /*25c0*/  UIADD3 UR6, UPT, UPT, UR6, 0x1, URZ ;  /* 0x0000000106067890 */ /* 0x000fc8000fffe0ff */
[----:B------:R-:W-:-:S04]  /*25d0*/  UISETP.NE.AND UP0, UPT, UR6, 0x1b, UPT ;  /* 0x0000001b0600788c */ /* 0x000fc8000bf05270 */
[----:B------:R-:W-:Y:S02]  /*25e0*/  USEL UR7, URZ, 0x1, UP0 ;  /* 0x00000001ff077887 */ /* 0x000fe40008000000 */
[----:B------:R-:W-:-:S04]  /*25f0*/  USEL UR6, UR6, URZ, UP0 ;  /* 0x000000ff06067287 */ /* 0x000fc80008000000 */
[----:B------:R-:W-:Y:S01]  /*2600*/  ULEA UR5, UR6, UR4, 0x3 ;  /* 0x0000000406057291 */ /* 0x000fe2000f8e18ff */
[----:B------:R-:W-:-:S04]  /*2610*/  LOP3.LUT R2, R15, UR7, RZ, 0x3c, !PT ;  /* 0x000000070f027c12 */ /* 0x000fc8000f8e3cff */
[----:B-1----:R-:W-:-:S04]  /*2620*/  SHF.L.U32 R3, R2, 0x1f, RZ ;  /* 0x0000001f02037819 */ /* 0x002fc800000006ff */
[----:B------:R-:W1:Y:S02]  /*2630*/  SYNCS.PHASECHK.TRANS64.TRYWAIT P0, [UR5], R3 ;  /* 0x00000003ff0075a7 */ /* 0x000e640008001105 */
[----:B-1----:R-:W-:Y:S05]  /*2640*/  @!P0 BRA `(.L_x_38) ;  /* 0x0000004c00188947 */ /* 0x002fea0003800000 */
.L_x_126:
        /* <DEDUP_REMOVED lines=9> */
.L_x_128:
        /* <DEDUP_REMOVED lines=9> */
.L_x_130:
        /* <DEDUP_REMOVED lines=9> */
.L_x_132:
        /* <DEDUP_REMOVED lines=9> */
.L_x_134:
        /* <DEDUP_REMOVED lines=9> */
.L_x_136:
        /* <DEDUP_REMOVED lines=9> */
.L_x_138:
        /* <DEDUP_REMOVED lines=9> */
.L_x_140:
        /* <DEDUP_REMOVED lines=9> */
.L_x_142:
        /* <DEDUP_REMOVED lines=9> */
.L_x_144:
        /* <DEDUP_REMOVED lines=9> */
.L_x_146:
        /* <DEDUP_REMOVED lines=9> */
.L_x_148:
        /* <DEDUP_REMOVED lines=9> */
.L_x_150:
        /* <DEDUP_REMOVED lines=9> */
.L_x_152:
        /* <DEDUP_REMOVED lines=9> */
.L_x_154:
        /* <DEDUP_REMOVED lines=9> */
.L_x_156:
        /* <DEDUP_REMOVED lines=9> */
.L_x_158:
        /* <DEDUP_REMOVED lines=9> */
.L_x_160:
        /* <DEDUP_REMOVED lines=9> */
.L_x_162:
        /* <DEDUP_REMOVED lines=9> */
.L_x_164:
        /* <DEDUP_REMOVED lines=9> */
.L_x_166:
        /* <DEDUP_REMOVED lines=9> */
.L_x_168:
        /* <DEDUP_REMOVED lines=9> */
.L_x_170:
        /* <DEDUP_REMOVED lines=9> */
.L_x_172:
        /* <DEDUP_REMOVED lines=9> */
.L_x_174:
[----:B------:R-:W-:-:S04]  /*33d0*/  UIADD3 UR6, UPT, UPT, UR6, 0x1, URZ ;  /* 0x0000000106067890 */ /* 0x000fc8000fffe0ff */
[----:B------:R-:W-:-:S04]  /*33e0*/  UISETP.NE.AND UP0, UPT, UR6, 0x1b, UPT ;  /* 0x0000001b0600788c */ /* 0x000fc8000bf05270 */
[----:B------:R-:W-:Y:S02]  /*33f0*/  USEL UR5, URZ, 0x1, UP0 ;  /* 0x00000001ff057887 */ /* 0x000fe40008000000 */
[----:B------:R-:W-:-:S04]  /*3400*/  USEL UR6, UR6, URZ, UP0 ;  /* 0x000000ff06067287 */ /* 0x000fc80008000000 */
[----:B------:R-:W-:Y:S01]  /*3410*/  ULEA UR6, UR6, UR4, 0x3 ;  /* 0x0000000406067291 */ /* 0x000fe2000f8e18ff */
[----:B-1----:R-:W-:-:S04]  /*3420*/  LOP3.LUT R3, R2, UR5, RZ, 0x3c, !PT ;  /* 0x0000000502037c12 */ /* 0x002fc8000f8e3cff */
[----:B------:R-:W-:Y:S01]  /*3430*/  SHF.L.U32 R3, R3, 0x1f, RZ ;  /* 0x0000001f03037819 */ /* 0x000fe200000006ff */
[----:B----4-:R-:W-:-:S07]  /*3440*/  IMAD.U32 R0, RZ, RZ, UR6 ;  /* 0x00000006ff007e24 */ /* 0x010fce000f8e00ff */
.L_x_63:
[----:B-1----:R1:W2:Y:S02]  /*3450*/  SYNCS.PHASECHK.TRANS64.TRYWAIT P0, [R0+URZ], R3 ;  /* 0x00000003000075a7 */ /* 0x0022a400080011ff */
[----:B--2---:R-:W-:Y:S05]  /*3460*/  @!P0 NANOSLEEP.SYNCS 0x989680 ;  /* 0x009896800000895d */ /* 0x004fea0003900000 */
[----:B------:R-:W2:Y:S02]  /*3470*/  @!P0 SYNCS.PHASECHK.TRANS64 P0, [R0+URZ], R3 ;  /* 0x00000003000085a7 */ /* 0x000ea400080010ff */
[----:B--2---:R-:W-:Y:S05]  /*3480*/  @P0 EXIT ;  /* 0x000000000000094d */ /* 0x004fea0003800000 */
[----:B------:R-:W-:Y:S05]  /*3490*/  BRA `(.L_x_63) ;  /* 0xfffffffc00ec7947 */ /* 0x000fea000383ffff */
.L_x_18:
[----:B------:R-:W-:-:S04]  /*34a0*/  UISETP.NE.AND UP1, UPT, UR37, URZ, UPT ;  /* 0x000000ff2500728c */ /* 0x000fc8000bf25270 */
[----:B------:R-:W-:-:S09]  /*34b0*/  UISETP.NE.OR UP1, UPT, UR8, 0x1, UP1 ;  /* 0x000000010800788c */ /* 0x000fd20008f25670 */
[----:B------:R-:W-:Y:S05]  /*34c0*/  BRA.U UP1, `(.L_x_64) ;  /* 0x0000000501487547 */ /* 0x000fea000b800000 */
[----:B------:R-:W-:Y:S01]  /*34d0*/  ISETP.NE.AND P2, PT, R2, RZ, PT ;  /* 0x000000ff0200720c */ /* 0x000fe20003f45270 */
[----:B------:R-:W-:Y:S01]  /*34e0*/  IMAD.MOV.U32 R12, RZ, RZ, 0x1 ;  /* 0x00000001ff0c7424 */ /* 0x000fe200078e00ff */
[----:B------:R-:W-:Y:S02]  /*34f0*/  CS2R R10, SRZ ;  /* 0x00000000000a7805 */ /* 0x000fe4000001ff00 */
[----:B------:R-:W-:Y:S01]  /*3500*/  CS2R R8, SRZ ;  /* 0x0000000000087805 */ /* 0x000fe2000001ff00 */
[----:B------:R-:W-:Y:S01]  /*3510*/  UMOV UR4, 0x400 ;  /* 0x0000040000047882 */ /* 0x000fe20000000000 */
[----:B------:R-:W-:Y:S01]  /*3520*/  UMOV UR6, URZ ;  /* 0x000000ff00067c82 */ /* 0x000fe20008000000 */
[----:B------:R-:W-:-:S12]  /*3530*/  ULEA UR37, UR37, UR4, 0x18 ;  /* 0x0000000425257291 */ /* 0x000fd8000f8ec0ff */
.L_x_68:
[----:B------:R-:W-:Y:S02]  /*3540*/  LEA R0, R8, UR37, 0x3 ;  /* 0x0000002508007c11 */ /* 0x000fe4000f8e18ff */
[----:B------:R-:W-:-:S03]  /*3550*/  SHF.L.U32 R5, R9, 0x1f, RZ ;  /* 0x0000001f09057819 */ /* 0x000fc600000006ff */
[----:B------:R-:W-:Y:S01]  /*3560*/  VIADD R4, R0, 0x240 ;  /* 0x0000024000047836 */ /* 0x000fe20000000000 */
[----:B------:R-:W1:Y:S02]  /*3570*/  SYNCS.PHASECHK.TRANS64.TRYWAIT P0, [R0+URZ+0x230], R5 ;  /* 0x00023005000075a7 */ /* 0x000e6400080011ff */
[----:B-1----:R-:W-:Y:S05]  /*3580*/  @!P0 BRA `(.L_x_65) ;  /* 0x0000004400a08947 */ /* 0x002fea0003800000 */
.L_x_175:
[----:B------:R-:W-:Y:S01]  /*3590*/  ULEA UR5, UR6, UR37, 0x3 ;  /* 0x0000002506057291 */ /* 0x000fe2000f8e18ff */
[----:B------:R-:W-:Y:S02]  /*35a0*/  PRMT R4, RZ, 0x654, R4 ;  /* 0x00000654ff047816 */ /* 0x000fe40000000004 */
[----:B-1----:R-:W-:Y:S01]  /*35b0*/  SHF.L.U32 R5, R12, 0x1f, RZ ;  /* 0x0000001f0c057819 */ /* 0x002fe200000006ff */
[----:B------:R-:W-:Y:S01]  /*35c0*/  UIADD3 UR4, UPT, UPT, UR5, 0x1d0, URZ ;  /* 0x000001d005047890 */ /* 0x000fe2000fffe0ff */
[----:B------:R1:W-:Y:S05]  /*35d0*/  SYNCS.ARRIVE.TRANS64.RED.A1T0 RZ, [R4+URZ], RZ ;  /* 0x000000ff04ff79a7 */ /* 0x0003ea00081004ff */
[----:B------:R-:W-:Y:S01]  /*35e0*/  IMAD.U32 R7, RZ, RZ, UR4 ;  /* 0x00000004ff077e24 */ /* 0x000fe2000f8e00ff */
[----:B------:R-:W2:Y:S04]  /*35f0*/  SYNCS.PHASECHK.TRANS64.TRYWAIT P0, [UR5+0x1e0], R5 ;  /* 0x0001e005ff0075a7 */ /* 0x000ea80008001105 */
[----:B------:R-:W-:Y:S01]  /*3600*/  PRMT R6, R2, 0x654, R7 ;  /* 0x0000065402067816 */ /* 0x000fe20000000007 */
[----:B-1----:R-:W-:Y:S01]  /*3610*/  @!P2 IMAD.MOV.U32 R4, RZ, RZ, 0x10 ;  /* 0x00000010ff04a424 */ /* 0x002fe200078e00ff */
[----:B--2---:R-:W-:Y:S06]  /*3620*/  @!P0 BRA `(.L_x_66) ;  /* 0x00000044008c8947 */ /* 0x004fec0003800000 */
.L_x_177:
[----:B------:R-:W-:Y:S01]  /*3630*/  ULEA UR4, UR6, UR37, 0x4 ;  /* 0x0000002506047291 */ /* 0x000fe2000f8e20ff */
[----:B------:R-:W-:Y:S01]  /*3640*/  SEL R3, R6, R3, !P2 ;  /* 0x0000000306037207 */ /* 0x000fe20005000000 */
[----:B------:R-:W-:Y:S01]  /*3650*/  UIADD3 UR5, UPT, UPT, UR5, 0x1d0, URZ ;  /* 0x000001d005057890 */ /* 0x000fe2000fffe0ff */
[----:B-1----:R-:W-:Y:S01]  /*3660*/  LEA R0, R11, UR37, 0x3 ;  /* 0x000000250b007c11 */ /* 0x002fe2000f8e18ff */
[----:B------:R-:W-:Y:S01]  /*3670*/  UIADD3 UR4, UPT, UPT, UR4, 0x260, URZ ;  /* 0x0000026004047890 */ /* 0x000fe2000fffe0ff */
[----:B------:R-:W-:Y:S01]  /*3680*/  SHF.L.U32 R5, R10, 0x1f, RZ ;  /* 0x0000001f0a057819 */ /* 0x000fe200000006ff */
[----:B------:R1:W-:Y:S01]  /*3690*/  @!P2 SYNCS.ARRIVE.TRANS64.RED RZ, [R3+URZ], R4 ;  /* 0x0000000403ffa9a7 */ /* 0x0003e200080004ff */
[----:B------:R-:W-:Y:S01]  /*36a0*/  UIADD3 UR6, UPT, UPT, UR6, 0x1, URZ ;  /* 0x0000000106067890 */ /* 0x000fe2000fffe0ff */
[----:B------:R-:W-:-:S03]  /*36b0*/  VIADD R8, R8, 0x1 ;  /* 0x0000000108087836 */ /* 0x000fc60000000000 */
[----:B------:R-:W-:Y:S02]  /*36c0*/  UISETP.NE.AND UP0, UPT, UR6, 0x2, UPT ;  /* 0x000000020600788c */ /* 0x000fe4000bf05270 */
[----:B------:R-:W-:Y:S06]  /*36d0*/  UGETNEXTWORKID.BROADCAST [UR4], [UR5] ;  /* 0x00000000040073ca */ /* 0x000fec0008000100 */
[----:B------:R-:W-:Y:S01]  /*36e0*/  USEL UR4, URZ, 0x1, UP0 ;  /* 0x00000001ff047887 */ /* 0x000fe20008000000 */
[----:B------:R-:W-:Y:S01]  /*36f0*/  ISETP.NE.AND P0, PT, R8, 0x2, PT ;  /* 0x000000020800780c */ /* 0x000fe20003f05270 */
[----:B------:R-:W-:Y:S01]  /*3700*/  USEL UR6, UR6, URZ, UP0 ;  /* 0x000000ff06067287 */ /* 0x000fe20008000000 */
[----:B------:R-:W2:Y:S03]  /*3710*/  SYNCS.PHASECHK.TRANS64.TRYWAIT P1, [R0+URZ+0x1d0], R5 ;  /* 0x0001d005000075a7 */ /* 0x000ea600080211ff */
[----:B------:R-:W-:Y:S01]  /*3720*/  LOP3.LUT R12, R12, UR4, RZ, 0x3c, !PT ;  /* 0x000000040c0c7c12 */ /* 0x000fe2000f8e3cff */
[----:B-12---:R-:W-:Y:S07]  /*3730*/  @!P1 BRA `(.L_x_67) ;  /* 0x0000004400609947 */ /* 0x006fee0003800000 */
.L_x_178:
[C---:B------:R-:W-:Y:S01]  /*3740*/  LEA R4, R11.reuse, UR37, 0x4 ;  /* 0x000000250b047c11 */ /* 0x040fe2000f8e20ff */
[----:B-1----:R-:W-:Y:S01]  /*3750*/  VIADD R0, R0, 0x1e0 ;  /* 0x000001e000007836 */ /* 0x002fe20000000000 */
[----:B------:R-:W-:Y:S01]  /*3760*/  SEL R8, R8, RZ, P0 ;  /* 0x000000ff08087207 */ /* 0x000fe20000000000 */
[----:B------:R-:W-:-:S03]  /*3770*/  VIADD R11, R11, 0x1 ;  /* 0x000000010b0b7836 */ /* 0x000fc60000000000 */
[----:B------:R-:W1:Y:S01]  /*3780*/  LDS.128 R4, [R4+0x260] ;  /* 0x0002600004047984 */ /* 0x000e620000000c00 */
[----:B------:R-:W-:Y:S02]  /*3790*/  PRMT R0, RZ, 0x654, R0 ;  /* 0x00000654ff007816 */ /* 0x000fe40000000000 */
[C---:B------:R-:W-:Y:S01]  /*37a0*/  ISETP.NE.AND P1, PT, R11.reuse, 0x2, PT ;  /* 0x000000020b00780c */ /* 0x040fe20003f25270 */
[----:B------:R-:W-:Y:S01]  /*37b0*/  @!PT LDS RZ, [RZ] ;  /* 0x00000000fffff984 */ /* 0x000fe20000000800 */
[----:B------:R-:W-:Y:S01]  /*37c0*/  @!PT LDS RZ, [RZ] ;  /* 0x00000000fffff984 */ /* 0x000fe20000000800 */
[----:B------:R-:W-:Y:S01]  /*37d0*/  @!PT LDS RZ, [RZ] ;  /* 0x00000000fffff984 */ /* 0x000fe20000000800 */
[----:B------:R-:W-:Y:S01]  /*37e0*/  @!PT LDS RZ, [RZ] ;  /* 0x00000000fffff984 */ /* 0x000fe20000000800 */
[----:B------:R2:W-:Y:S06]  /*37f0*/  MEMBAR.ALL.CTA ;  /* 0x0000000000007992 */ /* 0x0005ec0000008000 */
[----:B--2---:R-:W2:Y:S01]  /*3800*/  FENCE.VIEW.ASYNC.S ;  /* 0x00000000000073c6 */ /* 0x004ea20000000000 */
[----:B------:R-:W-:Y:S01]  /*3810*/  SEL R11, R11, RZ, P1 ;  /* 0x000000ff0b0b7207 */ /* 0x000fe20000800000 */
[----:B--2---:R2:W-:Y:S01]  /*3820*/  SYNCS.ARRIVE.TRANS64.RED.A1T0 RZ, [R0+URZ], RZ ;  /* 0x000000ff00ff79a7 */ /* 0x0045e200081004ff */
[----:B-1----:R-:W-:-:S02]  /*3830*/  LOP3.LUT P3, RZ, R6, 0x1, RZ, 0xc0, !PT ;  /* 0x0000000106ff7812 */ /* 0x002fc4000786c0ff */
[----:B------:R-:W-:-:S04]  /*3840*/  SEL R5, RZ, 0x1, P1 ;  /* 0x00000001ff057807 */ /* 0x000fc80000800000 */
[----:B------:R-:W-:Y:S02]  /*3850*/  LOP3.LUT R10, R10, R5, RZ, 0x3c, !PT ;  /* 0x000000050a0a7212 */ /* 0x000fe400078e3cff */
[----:B--2---:R-:W-:-:S04]  /*3860*/  SEL R0, RZ, 0x1, P0 ;  /* 0x00000001ff007807 */ /* 0x004fc80000000000 */
[----:B------:R-:W-:Y:S01]  /*3870*/  LOP3.LUT R9, R9, R0, RZ, 0x3c, !PT ;  /* 0x0000000009097212 */ /* 0x000fe200078e3cff */
[----:B------:R-:W-:Y:S06]  /*3880*/  @P3 BRA `(.L_x_68) ;  /* 0xfffffffc002c3947 */ /* 0x000fec000383ffff */
[----:B------:R-:W-:Y:S01]  /*3890*/  ULEA UR5, UR6, UR37, 0x3 ;  /* 0x0000002506057291 */ /* 0x000fe2000f8e18ff */
[----:B------:R-:W-:-:S08]  /*38a0*/  SHF.L.U32 R3, R12, 0x1f, RZ ;  /* 0x0000001f0c037819 */ /* 0x000fd000000006ff */
[----:B------:R-:W1:Y:S02]  /*38b0*/  SYNCS.PHASECHK.TRANS64 P0, [UR5+0x1e0], R3 ;  /* 0x0001e003ff0075a7 */ /* 0x000e640008001005 */
[----:B-1----:R-:W-:Y:S05]  /*38c0*/  @P0 BRA `(.L_x_69) ;  /* 0x0000000000080947 */ /* 0x002fea0003800000 */
[----:B------:R-:W1:Y:S02]  /*38d0*/  SYNCS.PHASECHK.TRANS64.TRYWAIT P0, [UR5+0x1e0], R3 ;  /* 0x0001e003ff0075a7 */ /* 0x000e640008001105 */
[----:B-1----:R-:W-:Y:S05]  /*38e0*/  @!P0 BRA `(.L_x_70) ;  /* 0x0000004400088947 */ /* 0x002fea0003800000 */
.L_x_69:
[----:B------:R-:W-:-:S04]  /*38f0*/  UIADD3 UR4, UPT, UPT, UR6, 0x1, URZ ;  /* 0x0000000106047890 */ /* 0x000fc8000fffe0ff */
[----:B------:R-:W-:-:S04]  /*3900*/  UISETP.NE.AND UP0, UPT, UR4, 0x2, UPT ;  /* 0x000000020400788c */ /* 0x000fc8000bf05270 */
[----:B------:R-:W-:Y:S02]  /*3910*/  USEL UR7, URZ, 0x1, UP0 ;  /* 0x00000001ff077887 */ /* 0x000fe40008000000 */
[----:B------:R-:W-:-:S04]  /*3920*/  USEL UR4, UR4, URZ, UP0 ;  /* 0x000000ff04047287 */ /* 0x000fc80008000000 */
[----:B------:R-:W-:Y:S01]  /*3930*/  ULEA UR4, UR4, UR37, 0x3 ;  /* 0x0000002504047291 */ /* 0x000fe2000f8e18ff */
[----:B-1----:R-:W-:-:S04]  /*3940*/  LOP3.LUT R3, R12, UR7, RZ, 0x3c, !PT ;  /* 0x000000070c037c12 */ /* 0x002fc8000f8e3cff */
[----:B------:R-:W-:-:S04]  /*3950*/  SHF.L.U32 R0, R3, 0x1f, RZ ;  /* 0x0000001f03007819 */ /* 0x000fc800000006ff */
[----:B------:R-:W1:Y:S02]  /*3960*/  SYNCS.PHASECHK.TRANS64 P0, [UR4+0x1e0], R0 ;  /* 0x0001e000ff0075a7 */ /* 0x000e640008001004 */
[----:B-1----:R-:W-:Y:S05]  /*3970*/  @P0 EXIT ;  /* 0x000000000000094d */ /* 0x002fea0003800000 */
[----:B------:R-:W-:Y:S02]  /*3980*/  SHF.L.U32 R3, R3, 0x1f, RZ ;  /* 0x0000001f03037819 */ /* 0x000fe400000006ff */
[----:B------:R-:W-:-:S07]  /*3990*/  MOV R0, UR4 ;  /* 0x0000000400007c02 */ /* 0x000fce0008000f00 */
.L_x_71:
[----:B-1----:R1:W2:Y:S02]  /*39a0*/  SYNCS.PHASECHK.TRANS64.TRYWAIT P0, [R0+URZ+0x1e0], R3 ;  /* 0x0001e003000075a7 */ /* 0x0022a400080011ff */
[----:B--2---:R-:W-:Y:S05]  /*39b0*/  @!P0 NANOSLEEP.SYNCS 0x989680 ;  /* 0x009896800000895d */ /* 0x004fea0003900000 */
[----:B------:R-:W2:Y:S02]  /*39c0*/  @!P0 SYNCS.PHASECHK.TRANS64 P0, [R0+URZ+0x1e0], R3 ;  /* 0x0001e003000085a7 */ /* 0x000ea400080010ff */
[----:B--2---:R-:W-:Y:S05]  /*39d0*/  @P0 EXIT ;  /* 0x000000000000094d */ /* 0x004fea0003800000 */
[----:B------:R-:W-:Y:S05]  /*39e0*/  BRA `(.L_x_71) ;  /* 0xfffffffc00ec7947 */ /* 0x000fea000383ffff */
.L_x_64:
[----:B------:R-:W-:-:S09]  /*39f0*/  UISETP.NE.AND UP1, UPT, UR8, URZ, UPT ;  /* 0x000000ff0800728c */ /* 0x000fd2000bf25270 */
[----:B------:R-:W-:Y:S05]  /*3a00*/  BRA.U UP1, `(.L_x_72) ;  /* 0x0000000d01947547 */ /* 0x000fea000b800000 */
[----:B------:R-:W-:Y:S01]  /*3a10*/  UMOV UR4, 0x40 ;  /* 0x0000004000047882 */ /* 0x000fe20000000000 */
[----:B------:R-:W-:Y:S01]  /*3a20*/  NOP ;  /* 0x0000000000007918 */ /* 0x000fe20000000000 */
[----:B------:R-:W-:Y:S01]  /*3a30*/  ULEA UR4, UR37, UR4, 0x18 ;  /* 0x0000000425047291 */ /* 0x000fe2000f8ec0ff */
[----:B------:R-:W-:Y:S02]  /*3a40*/  UMOV UR5, 0x400 ;  /* 0x0000040000057882 */ /* 0x000fe40000000000 */
[----:B------:R-:W-:-:S06]  /*3a50*/  ULEA UR37, UR37, UR5, 0x18 ;  /* 0x0000000525257291 */ /* 0x000fcc000f8ec0ff */
[----:B------:R-:W1:Y:S02]  /*3a60*/  LDS.U8 R0, [UR4+0x1c] ;  /* 0x00001c04ff007984 */ /* 0x000e640008000000 */
[----:B-1----:R-:W-:-:S13]  /*3a70*/  ISETP.NE.AND P0, PT, R0, RZ, PT ;  /* 0x000000ff0000720c */ /* 0x002fda0003f05270 */
[----:B------:R-:W-:Y:S05]  /*3a80*/  @P0 BRA `(.L_x_73) ;  /* 0x0000000000580947 */ /* 0x000fea0003800000 */
[----:B------:R-:W-:-:S13]  /*3a90*/  ELECT P0, URZ, PT ;  /* 0x0000000000ff782f */ /* 0x000fda0003800000 */
[----:B------:R-:W-:Y:S05]  /*3aa0*/  @!P0 BRA `(.L_x_74) ;  /* 0x0000000000608947 */ /* 0x000fea0003800000 */
[----:B------:R-:W-:Y:S01]  /*3ab0*/  UMOV UR5, 0x10 ;  /* 0x0000001000057882 */ /* 0x000fe20000000000 */
[----:B------:R-:W-:Y:S01]  /*3ac0*/  HFMA2 R0, -RZ, RZ, 0, 5.9604644775390625e-08 ;  /* 0x00000001ff007431 */ /* 0x000fe200000001ff */
[----:B------:R-:W-:-:S03]  /*3ad0*/  MOV R2, 0xffff ;  /* 0x0000ffff00027802 */ /* 0x000fc60000000f00 */
[----:B------:R-:W-:Y:S04]  /*3ae0*/  DEPBAR.LE SB1, 0x36 ;  /* 0x00009d800000791a */ /* 0x000fe80000000000 */
[----:B------:R-:W1:Y:S02]  /*3af0*/  UTCATOMSWS.FIND_AND_SET.ALIGN UP0, UR5, UR5 ;  /* 0x00000005000575e3 */ /* 0x000e640008000800 */
[----:B-1----:R-:W-:Y:S01]  /*3b00*/  MOV R3, UR5 ;  /* 0x0000000500037c02 */ /* 0x002fe20008000f00 */
[----:B------:R-:W-:Y:S06]  /*3b10*/  BRA.U UP0, `(.L_x_75) ;  /* 0x0000000100187547 */ /* 0x000fec000b800000 */
.L_x_76:
[----:B------:R-:W-:Y:S05]  /*3b20*/  NANOSLEEP 0x64 ;  /* 0x000000640000795d */ /* 0x000fea0003800000 */
[----:B------:R-:W-:-:S05]  /*3b30*/  UMOV UR5, 0x10 ;  /* 0x0000001000057882 */ /* 0x000fca0000000000 */
[----:B------:R-:W-:Y:S04]  /*3b40*/  DEPBAR.LE SB1, 0x36 ;  /* 0x00009d800000791a */ /* 0x000fe80000000000 */
[----:B------:R-:W1:Y:S02]  /*3b50*/  UTCATOMSWS.FIND_AND_SET.ALIGN UP0, UR5, UR5 ;  /* 0x00000005000575e3 */ /* 0x000e640008000800 */
[----:B-1----:R-:W-:Y:S01]  /*3b60*/  MOV R3, UR5 ;  /* 0x0000000500037c02 */ /* 0x002fe20008000f00 */
[----:B------:R-:W-:Y:S05]  /*3b70*/  BRA.U !UP0, `(.L_x_76) ;  /* 0xfffffffd08e87547 */ /* 0x000fea000b83ffff */
.L_x_75:
[-C--:B------:R-:W-:Y:S02]  /*3b80*/  SHF.L.U32 R2, R2, R3.reuse, RZ ;  /* 0x0000000302027219 */ /* 0x080fe400000006ff */
[----:B------:R-:W-:Y:S01]  /*3b90*/  SHF.L.U32 R0, R0, R3, RZ ;  /* 0x0000000300007219 */ /* 0x000fe200000006ff */
[----:B------:R-:W-:Y:S02]  /*3ba0*/  IMAD.SHL.U32 R3, R3, 0x20, RZ ;  /* 0x0000002003037824 */ /* 0x000fe400078e00ff */
[----:B------:R1:W-:Y:S04]  /*3bb0*/  ATOMS.OR RZ, [UR4+0x14], R2 ;  /* 0x00001402ffff798c */ /* 0x0003e8000b000004 */
[----:B------:R1:W-:Y:S04]  /*3bc0*/  ATOMS.OR RZ, [UR4+0x18], R0 ;  /* 0x00001800ffff798c */ /* 0x0003e8000b000004 */
[----:B------:R1:W-:Y:S01]  /*3bd0*/  STS [UR37+0x280], R3 ;  /* 0x00028003ff007988 */ /* 0x0003e20008000825 */
[----:B------:R-:W-:Y:S05]  /*3be0*/  BRA `(.L_x_74) ;  /* 0x0000000000107947 */ /* 0x000fea0003800000 */
.L_x_73:
[----:B------:R-:W-:Y:S02]  /*3bf0*/  MOV R0, 0xffffffff ;  /* 0xffffffff00007802 */ /* 0x000fe40000000f00 */
[----:B------:R-:W-:-:S03]  /*3c00*/  MOV R2, 0x3c30 ;  /* 0x00003c3000027802 */ /* 0x000fc60000000f00 */
[----:B------:R1:W-:Y:S04]  /*3c10*/  STS [UR37+0x280], R0 ;  /* 0x00028000ff007988 */ /* 0x0003e80008000825 */
[----:B-1-3-5:R-:W-:Y:S05]  /*3c20*/  CALL.REL.NOINC `($__internal_1_$__cuda_sm10x_tcgen05_guardrail_trap_phase_invalid_during_alloc) ;  /* 0x0000004400847944 */ /* 0x02afea0003c00000 */
.L_x_74:
[----:B------:R-:W-:Y:S05]  /*3c30*/  WARPSYNC.ALL ;  /* 0x0000000000007948 */ /* 0x000fea0003800000 */
[----:B------:R-:W2:Y:S01]  /*3c40*/  S2UR UR6, SR_CgaCtaId ;  /* 0x00000000000679c3 */ /* 0x000ea20000008800 */
[----:B------:R-:W-:Y:S01]  /*3c50*/  UMOV UR4, 0x400 ;  /* 0x0000040000047882 */ /* 0x000fe20000000000 */
[----:B------:R-:W-:-:S06]  /*3c60*/  NOP ;  /* 0x0000000000007918 */ /* 0x000fcc0000000000 */
[----:B------:R-:W-:Y:S06]  /*3c70*/  BAR.ARV 0x6, 0xa0 ;  /* 0x0182800000007b1d */ /* 0x000fec0000002000 */
[----:B------:R-:W4:Y:S01]  /*3c80*/  LDCU UR7, c[0x0][0x38c] ;  /* 0x00007180ff0777ac */ /* 0x000f220008000800 */
[----:B------:R-:W-:Y:S01]  /*3c90*/  IMAD.MOV.U32 R11, RZ, RZ, 0x1 ;  /* 0x00000001ff0b7424 */ /* 0x000fe200078e00ff */
[----:B------:R-:W-:Y:S01]  /*3ca0*/  CS2R R8, SRZ ;  /* 0x0000000000087805 */ /* 0x000fe2000001ff00 */
[----:B------:R-:W-:Y:S01]  /*3cb0*/  IMAD.MOV.U32 R10, RZ, RZ, RZ ;  /* 0x000000ffff0a7224 */ /* 0x000fe200078e00ff */
[----:B------:R-:W-:Y:S01]  /*3cc0*/  UMOV UR18, URZ ;  /* 0x000000ff00127c82 */ /* 0x000fe20008000000 */
[----:B------:R-:W-:Y:S01]  /*3cd0*/  UMOV UR17, URZ ;  /* 0x000000ff00117c82 */ /* 0x000fe20008000000 */
[----:B------:R-:W-:Y:S01]  /*3ce0*/  UMOV UR22, 0x0 ;  /* 0x0000000000167882 */ /* 0x000fe20000000000 */
[----:B------:R-:W-:Y:S01]  /*3cf0*/  UMOV UR23, 0x41004a0 ;  /* 0x041004a000177882 */ /* 0x000fe20000000000 */
[----:B------:R-:W-:Y:S01]  /*3d00*/  UMOV UR20, 0x0 ;  /* 0x0000000000147882 */ /* 0x000fe20000000000 */
[----:B------:R-:W-:Y:S01]  /*3d10*/  UMOV UR21, 0x41004a0 ;  /* 0x041004a000157882 */ /* 0x000fe20000000000 */
[----:B--2---:R-:W-:Y:S01]  /*3d20*/  ULEA UR6, UR6, UR4, 0x18 ;  /* 0x0000000406067291 */ /* 0x004fe2000f8ec0ff */
[----:B------:R-:W2:Y:S03]  /*3d30*/  LDCU UR4, c[0x0][0x38c] ;  /* 0x00007180ff0477ac */ /* 0x000ea60008000800 */
[----:B------:R-:W-:-:S02]  /*3d40*/  UIADD3 UR11, UPT, UPT, UR6, 0x2600, URZ ;  /* 0x00002600060b7890 */ /* 0x000fc4000fffe0ff */
[----:B----4-:R-:W-:-:S03]  /*3d50*/  UIADD3 UR7, UPT, UPT, UR7, 0x3f, URZ ;  /* 0x0000003f07077890 */ /* 0x010fc6000fffe0ff */
[----:B-1----:R-:W1:Y:S01]  /*3d60*/  LDS R0, [UR6+0x280] ;  /* 0x00028006ff007984 */ /* 0x002e620008000800 */
[----:B------:R-:W-:Y:S02]  /*3d70*/  UIADD3 UR12, UPT, UPT, UR6, 0x1d600, URZ ;  /* 0x0001d600060c7890 */ /* 0x000fe4000fffe0ff */
[----:B------:R-:W-:Y:S02]  /*3d80*/  USHF.R.S32.HI UR5, URZ, 0x1f, UR7 ;  /* 0x0000001fff057899 */ /* 0x000fe40008011407 */
[----:B------:R-:W-:Y:S02]  /*3d90*/  USHF.R.U32.HI UR11, URZ, 0x4, UR11 ;  /* 0x00000004ff0b7899 */ /* 0x000fe4000801160b */
[----:B------:R-:W-:Y:S02]  /*3da0*/  ULEA.HI UR5, UR5, UR7, URZ, 0x6 ;  /* 0x0000000705057291 */ /* 0x000fe4000f8f30ff */
[----:B------:R-:W-:Y:S02]  /*3db0*/  USHF.R.U32.HI UR12, URZ, 0x4, UR12 ;  /* 0x00000004ff0c7899 */ /* 0x000fe4000801160c */
[----:B------:R-:W-:-:S02]  /*3dc0*/  USHF.R.S32.HI UR5, URZ, 0x6, UR5 ;  /* 0x00000006ff057899 */ /* 0x000fc40008011405 */
[----:B------:R-:W-:Y:S02]  /*3dd0*/  ULOP3.LUT UR11, UR11, 0x3fff, URZ, 0xc0, !UPT ;  /* 0x00003fff0b0b7892 */ /* 0x000fe4000f8ec0ff */
[----:B------:R-:W-:Y:S02]  /*3de0*/  UISETP.LT.AND UP0, UPT, UR5, 0x1, UPT ;  /* 0x000000010500788c */ /* 0x000fe4000bf01270 */
[----:B------:R-:W-:Y:S02]  /*3df0*/  ULOP3.LUT UR12, UR12, 0x3fff, URZ, 0xc0, !UPT ;  /* 0x00003fff0c0c7892 */ /* 0x000fe4000f8ec0ff */
[----:B------:R-:W-:Y:S02]  /*3e00*/  USEL UR10, UR5, 0x1, !UP0 ;  /* 0x00000001050a7887 */ /* 0x000fe4000c000000 */
[----:B------:R-:W-:Y:S02]  /*3e10*/  ULOP3.LUT UR11, UR11, 0x10000, URZ, 0xfc, !UPT ;  /* 0x000100000b0b7892 */ /* 0x000fe4000f8efcff */
[----:B------:R-:W-:-:S02]  /*3e20*/  ULOP3.LUT UR12, UR12, 0x10000, URZ, 0xfc, !UPT ;  /* 0x000100000c0c7892 */ /* 0x000fc4000f8efcff */
[----:B------:R-:W-:Y:S02]  /*3e30*/  UIADD3 UR10, UPT, UPT, -UR10, URZ, URZ ;  /* 0x000000ff0a0a7290 */ /* 0x000fe4000fffe1ff */
[----:B--2---:R-:W-:Y:S01]  /*3e40*/  UISETP.GE.AND UP3, UPT, UR4, 0x1, UPT ;  /* 0x000000010400788c */ /* 0x004fe2000bf66270 */
[----:B-1----:R-:W-:-:S15]  /*3e50*/  R2UR UR19, R0 ;  /* 0x00000000001372ca */ /* 0x002fde00000e0000 */
.L_x_83:
[----:B------:R-:W-:Y:S02]  /*3e60*/  LEA R0, R10, UR6, 0x3 ;  /* 0x000000060a007c11 */ /* 0x000fe4000f8e18ff */
[----:B------:R-:W-:Y:S02]  /*3e70*/  SHF.L.U32 R5, R9, 0x1f, RZ ;  /* 0x0000001f09057819 */ /* 0x000fe400000006ff */
[----:B------:R-:W-:Y:S01]  /*3e80*/  PLOP3.LUT P0, PT, PT, PT, UP3, 0x80, 0x8 ;  /* 0x000000000008781c */ /* 0x000fe20003f0f038 */
[----:B------:R-:W-:Y:S01]  /*3e90*/  VIADD R3, R0, 0x1e0 ;  /* 0x000001e000037836 */ /* 0x000fe20000000000 */
[----:B-1----:R-:W1:Y:S02]  /*3ea0*/  SYNCS.PHASECHK.TRANS64.TRYWAIT P1, [R0+URZ+0x1d0], R5 ;  /* 0x0001d005000075a7 */ /* 0x002e6400080211ff */
[----:B-1--4-:R-:W-:Y:S09]  /*3eb0*/  @!P1 BRA `(.L_x_77) ;  /* 0x0000003c00ac9947 */ /* 0x012ff20003800000 */
.L_x_180:
[----:B------:R-:W-:Y:S01]  /*3ec0*/  LEA R4, R10, UR6, 0x4 ;  /* 0x000000060a047c11 */ /* 0x000fe2000f8e20ff */
[----:B------:R-:W-:Y:S01]  /*3ed0*/  @UP3 ULEA UR4, UR17, UR6, 0x3 ;  /* 0x0000000611043291 */ /* 0x000fe2000f8e18ff */
[----:B------:R-:W-:Y:S01]  /*3ee0*/  PLOP3.LUT P2, PT, PT, PT, PT, 0x80, 0x8 ;  /* 0x000000000008781c */ /* 0x000fe20003f4f070 */
[----:B------:R-:W-:Y:S01]  /*3ef0*/  ULEA UR8, UR18, UR6, 0x3 ;  /* 0x0000000612087291 */ /* 0x000fe2000f8e18ff */
[----:B------:R-:W-:Y:S02]  /*3f00*/  PRMT R3, RZ, 0x654, R3 ;  /* 0x00000654ff037816 */ /* 0x000fe40000000003 */
[----:B-1----:R-:W1:Y:S01]  /*3f10*/  LDS.128 R4, [R4+0x260] ;  /* 0x0002600004047984 */ /* 0x002e620000000c00 */
[----:B------:R-:W-:Y:S02]  /*3f20*/  @P0 SHF.L.U32 R2, R8, 0x1f, RZ ;  /* 0x0000001f08020819 */ /* 0x000fe400000006ff */
[----:B------:R-:W-:Y:S01]  /*3f30*/  SHF.L.U32 R0, R11, 0x1f, RZ ;  /* 0x0000001f0b007819 */ /* 0x000fe200000006ff */
[----:B------:R-:W-:Y:S01]  /*3f40*/  @!PT LDS RZ, [RZ] ;  /* 0x00000000fffff984 */ /* 0x000fe20000000800 */
[----:B------:R-:W-:Y:S01]  /*3f50*/  @!PT LDS RZ, [RZ] ;  /* 0x00000000fffff984 */ /* 0x000fe20000000800 */
[----:B------:R-:W-:Y:S01]  /*3f60*/  @!PT LDS RZ, [RZ] ;  /* 0x00000000fffff984 */ /* 0x000fe20000000800 */
[----:B------:R-:W-:Y:S01]  /*3f70*/  @!PT LDS RZ, [RZ] ;  /* 0x00000000fffff984 */ /* 0x000fe20000000800 */
[----:B------:R2:W-:Y:S06]  /*3f80*/  MEMBAR.ALL.CTA ;  /* 0x0000000000007992 */ /* 0x0005ec0000008000 */
[----:B--2---:R-:W2:Y:S02]  /*3f90*/  FENCE.VIEW.ASYNC.S ;  /* 0x00000000000073c6 */ /* 0x004ea40000000000 */
[----:B--2---:R2:W-:Y:S01]  /*3fa0*/  SYNCS.ARRIVE.TRANS64.RED.A1T0 RZ, [R3+URZ], RZ ;  /* 0x000000ff03ff79a7 */ /* 0x0045e200081004ff */
[----:B------:R2:W4:Y:S01]  /*3fb0*/  @P0 SYNCS.PHASECHK.TRANS64.TRYWAIT P2, [UR4], R2 ;  /* 0x00000002ff0005a7 */ /* 0x0005220008041104 */
[----:B------:R-:W-:Y:S01]  /*3fc0*/  ULEA.HI UR4, UR18, UR18, URZ, 0x1 ;  /* 0x0000001212047291 */ /* 0x000fe2000f8f08ff */
[----:B-1----:R-:W-:-:S03]  /*3fd0*/  LOP3.LUT P1, RZ, R6, 0x1, RZ, 0xc0, !PT ;  /* 0x0000000106ff7812 */ /* 0x002fc6000782c0ff */
[----:B------:R-:W-:Y:S02]  /*3fe0*/  USHF.L.U32 UR9, UR4, 0x5, URZ ;  /* 0x0000000504097899 */ /* 0x000fe400080006ff */
[----:B------:R-:W-:Y:S02]  /*3ff0*/  ULOP3.LUT UR4, UR4, 0xffe, URZ, 0xc0, !UPT ;  /* 0x00000ffe04047892 */ /* 0x000fe4000f8ec0ff */
[----:B------:R-:W-:Y:S02]  /*4000*/  ULOP3.LUT UR9, UR9, 0xffffffc0, URZ, 0xc0, !UPT ;  /* 0xffffffc009097892 */ /* 0x000fe4000f8ec0ff */
[----:B------:R-:W-:Y:S02]  /*4010*/  UIADD3 UR4, UPT, UPT, -UR4, UR18, URZ ;  /* 0x0000001204047290 */ /* 0x000fe4000fffe1ff */
[----:B------:R-:W-:Y:S01]  /*4020*/  UIADD3 UR9, UPT, UPT, UR19, UR9, URZ ;  /* 0x0000000913097290 */ /* 0x000fe2000fffe0ff */
[----:B------:R-:W1:Y:S03]  /*4030*/  SYNCS.PHASECHK.TRANS64.TRYWAIT P0, [UR8+0x210], R0 ;  /* 0x00021000ff0075a7 */ /* 0x000e660008001108 */
[----:B------:R-:W-:Y:S01]  /*4040*/  ULEA UR9, UR4, UR9, 0x14 ;  /* 0x0000000904097291 */ /* 0x000fe2000f8ea0ff */
[----:B-12-4-:R-:W-:Y:S11]  /*4050*/  @!P0 BRA `(.L_x_78) ;  /* 0x0000003c00588947 */ /* 0x016ff60003800000 */
.L_x_182:
[----:B------:R-:W-:Y:S01]  /*4060*/  IADD3 R10, PT, PT, R10, 0x1, RZ ;  /* 0x000000010a0a7810 */ /* 0x000fe20007ffe0ff */
[----:B------:R-:W-:Y:S06]  /*4070*/  BRA.U !UP3, `(.L_x_79) ;  /* 0x000000010b987547 */ /* 0x000fec000b800000 */
[----:B------:R-:W-:Y:S01]  /*4080*/  UPLOP3.LUT UP4, UPT, UPT, UPT, UPT, 0x40, 0x4 ;  /* 0x000000000004789c */ /* 0x000fe20003f8e870 */
[----:B------:R-:W-:Y:S01]  /*4090*/  UMOV UR16, UR10 ;  /* 0x0000000a00107c82 */ /* 0x000fe20008000000 */
[----:B------:R-:W-:Y:S01]  /*40a0*/  UMOV UR15, UR5 ;  /* 0x00000005000f7c82 */ /* 0x000fe20008000000 */
[----:B------:R-:W-:-:S08]  /*40b0*/  UMOV UR14, UR17 ;  /* 0x00000011000e7c82 */ /* 0x000fd00008000000 */
.L_x_82:
[----:B------:R-:W-:Y:S02]  /*40c0*/  UIADD3 UR16, UPT, UPT, UR16, 0x1, URZ ;  /* 0x0000000110107890 */ /* 0x000fe4000fffe0ff */
[----:B--2---:R-:W-:Y:S02]  /*40d0*/  ULEA UR7, UR14, UR6, 0x3 ;  /* 0x000000060e077291 */ /* 0x004fe4000f8e18ff */
[----:B------:R-:W-:Y:S01]  /*40e0*/  UISETP.NE.AND UP0, UPT, UR16, URZ, UPT ;  /* 0x000000ff1000728c */ /* 0x000fe2000bf05270 */
[----:B----4-:R-:W-:Y:S10]  /*40f0*/  @P2 BRA `(.L_x_80) ;  /* 0x00000000000c2947 */ /* 0x010ff40003800000 */
[----:B-1----:R-:W-:Y:S04]  /*4100*/  SHF.L.U32 R3, R8, 0x1f, RZ ;  /* 0x0000001f08037819 */ /* 0x002fe800000006ff */
[----:B------:R-:W1:Y:S02]  /*4110*/  SYNCS.PHASECHK.TRANS64.TRYWAIT P0, [UR7], R3 ;  /* 0x00000003ff0075a7 */ /* 0x000e640008001107 */
[----:B-1----:R-:W-:Y:S05]  /*4120*/  @!P0 BRA `(.L_x_81) ;  /* 0x0000003c003c8947 */ /* 0x002fea0003800000 */
.L_x_80:
[----:B------:R-:W-:Y:S01]  /*4130*/  UISETP.NE.AND UP1, UPT, UR15, 0x1, UPT ;  /* 0x000000010f00788c */ /* 0x000fe2000bf25270 */
[----:B------:R-:W-:Y:S01]  /*4140*/  PLOP3.LUT P2, PT, PT, PT, PT, 0x80, 0x8 ;  /* 0x000000000008781c */ /* 0x000fe20003f4f070 */
[----:B------:R-:W-:Y:S02]  /*4150*/  UIADD3 UR17, UPT, UPT, UR14, 0x1, URZ ;  /* 0x000000010e117890 */ /* 0x000fe4000fffe0ff */
[----:B------:R-:W-:Y:S02]  /*4160*/  ULEA UR24, UR14, UR12, 0x8 ;  /* 0x0000000c0e187291 */ /* 0x000fe4000f8e40ff */
[----:B------:R-:W-:Y:S01]  /*4170*/  UISETP.NE.AND UP2, UPT, UR17, 0x1b, UPT ;  /* 0x0000001b1100788c */ /* 0x000fe2000bf45270 */
[----:B------:R-:W-:Y:S01]  /*4180*/  PLOP3.LUT P0, PT, PT, PT, UP1, 0x80, 0x8 ;  /* 0x000000000008781c */ /* 0x000fe20003f0f018 */
[----:B------:R-:W-:Y:S02]  /*4190*/  ULEA UR26, UR14, UR11, 0x8 ;  /* 0x0000000b0e1a7291 */ /* 0x000fe4000f8e40ff */
[----:B------:R-:W-:Y:S02]  /*41a0*/  USEL UR13, URZ, 0x1, UP2 ;  /* 0x00000001ff0d7887 */ /* 0x000fe40009000000 */
[----:B------:R-:W-:Y:S02]  /*41b0*/  USEL UR17, UR17, URZ, UP2 ;  /* 0x000000ff11117287 */ /* 0x000fe40009000000 */
[----:B------:R-:W-:Y:S02]  /*41c0*/  UIADD3 UR30, UPT, UPT, UR24, 0x2, URZ ;  /* 0x00000002181e7890 */ /* 0x000fe4000fffe0ff */
[----:B------:R-:W-:Y:S01]  /*41d0*/  @UP1 ULEA UR4, UR17, UR6, 0x3 ;  /* 0x0000000611041291 */ /* 0x000fe2000f8e18ff */
[----:B------:R-:W-:Y:S01]  /*41e0*/  LOP3.LUT R8, R8, UR13, RZ, 0x3c, !PT ;  /* 0x0000000d08087c12 */ /* 0x000fe2000f8e3cff */
[----:B------:R-:W-:Y:S02]  /*41f0*/  UIADD3 UR28, UPT, UPT, UR26, 0x2, URZ ;  /* 0x000000021a1c7890 */ /* 0x000fe4000fffe0ff */
[----:B------:R-:W-:Y:S01]  /*4200*/  UIADD3 UR7, UPT, UPT, UR7, 0xd8, URZ ;  /* 0x000000d807077890 */ /* 0x000fe2000fffe0ff */
[----:B-1----:R-:W-:Y:S01]  /*4210*/  @P0 SHF.L.U32 R0, R8, 0x1f, RZ ;  /* 0x0000001f08000819 */ /* 0x002fe200000006ff */
[----:B------:R-:W-:Y:S01]  /*4220*/  UMOV UR25, 0x80004020 ;  /* 0x8000402000197882 */ /* 0x000fe20000000000 */
[----:B------:R-:W-:Y:S01]  /*4230*/  UMOV UR27, 0x80004020 ;  /* 0x80004020001b7882 */ /* 0x000fe20000000000 */
[----:B------:R-:W-:Y:S01]  /*4240*/  UMOV UR31, 0x80004020 ;  /* 0x80004020001f7882 */ /* 0x000fe20000000000 */
[----:B------:R2:W4:Y:S01]  /*4250*/  @P0 SYNCS.PHASECHK.TRANS64.TRYWAIT P2, [UR4], R0 ;  /* 0x00000000ff0005a7 */ /* 0x0005220008041104 */
[----:B------:R-:W-:Y:S01]  /*4260*/  UIADD3 UR15, UPT, UPT, UR15, -0x1, URZ ;  /* 0xffffffff0f0f7890 */ /* 0x000fe2000fffe0ff */
[----:B------:R2:W-:Y:S01]  /*4270*/  UTCIMMA gdesc[UR26], gdesc[UR24], tmem[UR9], tmem[UR22], idesc[UR23], UP4 ;  /* 0x00ff16181a0075ea */ /* 0x0005e2000a000109 */
[----:B------:R-:W-:Y:S01]  /*4280*/  UPLOP3.LUT UP4, UPT, UPT, UPT, UPT, 0x80, 0x8 ;  /* 0x000000000008789c */ /* 0x000fe20003f8f070 */
[----:B------:R-:W-:Y:S01]  /*4290*/  UMOV UR29, 0x80004020 ;  /* 0x80004020001d7882 */ /* 0x000fe20000000000 */
[----:B------:R-:W-:Y:S01]  /*42a0*/  UMOV UR14, UR17 ;  /* 0x00000011000e7c82 */ /* 0x000fe20008000000 */
[----:B------:R2:W-:Y:S01]  /*42b0*/  UTCIMMA gdesc[UR28], gdesc[UR30], tmem[UR9], tmem[UR20], idesc[UR21], UPT ;  /* 0x00ff141e1c0075ea */ /* 0x0005e2000b800109 */
[----:B------:R2:W-:Y:S01]  /*42c0*/  UTCBAR [UR7], URZ ;  /* 0x000000ff070073e9 */ /* 0x0005e200080000ff */
[----:B------:R-:W-:Y:S06]  /*42d0*/  BRA.U UP0, `(.L_x_82) ;  /* 0xfffffffd00787547 */ /* 0x000fec000b83ffff */
.L_x_79:
[----:B------:R-:W-:Y:S01]  /*42e0*/  UIADD3 UR18, UPT, UPT, UR18, 0x1, URZ ;  /* 0x0000000112127890 */ /* 0x000fe2000fffe0ff */
[C---:B------:R-:W-:Y:S01]  /*42f0*/  ISETP.NE.AND P0, PT, R10.reuse, 0x2, PT ;  /* 0x000000020a00780c */ /* 0x040fe20003f05270 */
[----:B------:R-:W-:Y:S02]  /*4300*/  UIADD3 UR8, UPT, UPT, UR8, 0x1f0, URZ ;  /* 0x000001f008087890 */ /* 0x000fe4000fffe0ff */
[----:B------:R-:W-:Y:S01]  /*4310*/  UISETP.NE.AND UP0, UPT, UR18, 0x4, UPT ;  /* 0x000000041200788c */ /* 0x000fe2000bf05270 */
[----:B-12---:R-:W-:Y:S02]  /*4320*/  SEL R0, RZ, 0x1, P0 ;  /* 0x00000001ff007807 */ /* 0x006fe40000000000 */
[----:B------:R-:W-:Y:S01]  /*4330*/  SEL R10, R10, RZ, P0 ;  /* 0x000000ff0a0a7207 */ /* 0x000fe20000000000 */
[----:B------:R-:W-:Y:S01]  /*4340*/  USEL UR4, URZ, 0x1, UP0 ;  /* 0x00000001ff047887 */ /* 0x000fe20008000000 */
[----:B------:R-:W-:Y:S01]  /*4350*/  LOP3.LUT R9, R9, R0, RZ, 0x3c, !PT ;  /* 0x0000000009097212 */ /* 0x000fe200078e3cff */
[----:B------:R-:W-:Y:S01]  /*4360*/  USEL UR18, UR18, URZ, UP0 ;  /* 0x000000ff12127287 */ /* 0x000fe20008000000 */
[----:B------:R1:W-:Y:S03]  /*4370*/  UTCBAR [UR8], URZ ;  /* 0x000000ff080073e9 */ /* 0x0003e600080000ff */
[----:B------:R-:W-:Y:S01]  /*4380*/  LOP3.LUT R11, R11, UR4, RZ, 0x3c, !PT ;  /* 0x000000040b0b7c12 */ /* 0x000fe2000f8e3cff */
[----:B------:R-:W-:Y:S07]  /*4390*/  @P1 BRA `(.L_x_83) ;  /* 0xfffffff800b01947 */ /* 0x000fee000383ffff */
[----:B------:R-:W2:Y:S01]  /*43a0*/  S2UR UR4, SR_CgaCtaId ;  /* 0x00000000000479c3 */ /* 0x000ea20000008800 */
[----:B------:R-:W-:Y:S01]  /*43b0*/  ELECT P0, URZ, PT ;  /* 0x0000000000ff782f */ /* 0x000fe20003800000 */
[----:B------:R-:W-:Y:S01]  /*43c0*/  IMAD.MOV.U32 R0, RZ, RZ, 0x1 ;  /* 0x00000001ff007424 */ /* 0x000fe200078e00ff */
[----:B------:R-:W-:Y:S01]  /*43d0*/  UIADD3 UR6, UPT, UPT, UR6, 0x210, URZ ;  /* 0x0000021006067890 */ /* 0x000fe2000fffe0ff */
[----:B------:R-:W-:Y:S01]  /*43e0*/  SHF.L.U32 R3, R11, 0x1f, RZ ;  /* 0x0000001f0b037819 */ /* 0x000fe200000006ff */
[----:B------:R-:W-:-:S03]  /*43f0*/  UMOV UR5, 0x40 ;  /* 0x0000004000057882 */ /* 0x000fc60000000000 */
[----:B------:R-:W-:Y:S01]  /*4400*/  UVIRTCOUNT.DEALLOC.SMPOOL 0x80 ;  /* 0x000000800000784c */ /* 0x000fe20000000000 */
[----:B--2---:R-:W-:Y:S02]  /*4410*/  ULEA UR4, UR4, UR5, 0x18 ;  /* 0x0000000504047291 */ /* 0x004fe4000f8ec0ff */
[----:B------:R-:W-:-:S07]  /*4420*/  ULEA UR5, UR18, UR6, 0x3 ;  /* 0x0000000612057291 */ /* 0x000fce000f8e18ff */
[----:B------:R2:W-:Y:S02]  /*4430*/  @P0 STS.U8 [UR4+0x1c], R0 ;  /* 0x00001c00ff000988 */ /* 0x0005e40008000004 */
[----:B------:R-:W3:Y:S02]  /*4440*/  SYNCS.PHASECHK.TRANS64.TRYWAIT P0, [UR5], R3 ;  /* 0x00000003ff0075a7 */ /* 0x000ee40008001105 */
[----:B--23--:R-:W-:Y:S05]  /*4450*/  @!P0 BRA `(.L_x_84) ;  /* 0x0000003800888947 */ /* 0x00cfea0003800000 */
.L_x_185:
[----:B------:R-:W-:-:S04]  /*4460*/  UIADD3 UR7, UPT, UPT, UR18, 0x1, URZ ;  /* 0x0000000112077890 */ /* 0x000fc8000fffe0ff */
[----:B------:R-:W-:-:S04]  /*4470*/  UISETP.NE.AND UP0, UPT, UR7, 0x4, UPT ;  /* 0x000000040700788c */ /* 0x000fc8000bf05270 */
[----:B-1----:R-:W-:Y:S02]  /*4480*/  USEL UR8, URZ, 0x1, UP0 ;  /* 0x00000001ff087887 */ /* 0x002fe40008000000 */
[----:B------:R-:W-:-:S04]  /*4490*/  USEL UR7, UR7, URZ, UP0 ;  /* 0x000000ff07077287 */ /* 0x000fc80008000000 */
[----:B------:R-:W-:Y:S01]  /*44a0*/  ULEA UR5, UR7, UR6, 0x3 ;  /* 0x0000000607057291 */ /* 0x000fe2000f8e18ff */
[----:B------:R-:W-:-:S04]  /*44b0*/  LOP3.LUT R2, R11, UR8, RZ, 0x3c, !PT ;  /* 0x000000080b027c12 */ /* 0x000fc8000f8e3cff */
[----:B--2---:R-:W-:-:S04]  /*44c0*/  SHF.L.U32 R3, R2, 0x1f, RZ ;  /* 0x0000001f02037819 */ /* 0x004fc800000006ff */
[----:B------:R-:W1:Y:S02]  /*44d0*/  SYNCS.PHASECHK.TRANS64.TRYWAIT P0, [UR5], R3 ;  /* 0x00000003ff0075a7 */ /* 0x000e640008001105 */
[----:B-1----:R-:W-:Y:S05]  /*44e0*/  @!P0 BRA `(.L_x_85) ;  /* 0x00000038007c8947 */ /* 0x002fea0003800000 */
.L_x_187:
        /* <DEDUP_REMOVED lines=9> */
.L_x_189:
[----:B------:R-:W-:-:S04]  /*4580*/  UIADD3 UR7, UPT, UPT, UR7, 0x1, URZ ;  /* 0x0000000107077890 */ /* 0x000fc8000fffe0ff */
[----:B------:R-:W-:-:S04]  /*4590*/  UISETP.NE.AND UP0, UPT, UR7, 0x4, UPT ;  /* 0x000000040700788c */ /* 0x000fc8000bf05270 */
[----:B------:R-:W-:Y:S02]  /*45a0*/  USEL UR5, URZ, 0x1, UP0 ;  /* 0x00000001ff057887 */ /* 0x000fe40008000000 */
[----:B------:R-:W-:-:S04]  /*45b0*/  USEL UR7, UR7, URZ, UP0 ;  /* 0x000000ff07077287 */ /* 0x000fc80008000000 */
[----:B------:R-:W-:Y:S01]  /*45c0*/  ULEA UR7, UR7, UR6, 0x3 ;  /* 0x0000000607077291 */ /* 0x000fe2000f8e18ff */
[----:B-1----:R-:W-:-:S04]  /*45d0*/  LOP3.LUT R3, R2, UR5, RZ, 0x3c, !PT ;  /* 0x0000000502037c12 */ /* 0x002fc8000f8e3cff */
[----:B------:R-:W-:-:S04]  /*45e0*/  SHF.L.U32 R3, R3, 0x1f, RZ ;  /* 0x0000001f03037819 */ /* 0x000fc800000006ff */
[----:B------:R-:W1:Y:S02]  /*45f0*/  SYNCS.PHASECHK.TRANS64.TRYWAIT P0, [UR7], R3 ;  /* 0x00000003ff0075a7 */ /* 0x000e640008001107 */
[----:B-1----:R-:W-:Y:S05]  /*4600*/  @!P0 BRA `(.L_x_87) ;  /* 0x0000003800648947 */ /* 0x002fea0003800000 */
.L_x_191:
[----:B------:R-:W-:Y:S01]  /*4610*/  NOP ;  /* 0x0000000000007918 */ /* 0x000fe20000000000 */
[----:B-1----:R-:W1:Y:S01]  /*4620*/  LDS R0, [UR4+0x14] ;  /* 0x00001404ff007984 */ /* 0x002e620008000800 */
[----:B------:R-:W-:Y:S01]  /*4630*/  ULOP3.LUT UR6, UR19, 0xffff, URZ, 0xc0, !UPT ;  /* 0x0000ffff13067892 */ /* 0x000fe2000f8ec0ff */
[----:B------:R-:W-:Y:S01]  /*4640*/  UMOV UR8, 0xffff ;  /* 0x0000ffff00087882 */ /* 0x000fe20000000000 */
[----:B------:R-:W-:Y:S02]  /*4650*/  UMOV UR5, 0x1 ;  /* 0x0000000100057882 */ /* 0x000fe40000000000 */
[----:B------:R-:W-:-:S04]  /*4660*/  USHF.R.U32.HI UR6, URZ, 0x5, UR6 ;  /* 0x00000005ff067899 */ /* 0x000fc80008011606 */
[----:B------:R-:W-:Y:S02]  /*4670*/  USHF.L.U32 UR8, UR8, UR6, URZ ;  /* 0x0000000608087299 */ /* 0x000fe400080006ff */
[----:B------:R-:W-:-:S04]  /*4680*/  USHF.L.U32 UR5, UR5, UR6, URZ ;  /* 0x0000000605057299 */ /* 0x000fc800080006ff */
[----:B-1----:R-:W-:-:S04]  /*4690*/  LOP3.LUT R0, R0, UR8, RZ, 0xc0, !PT ;  /* 0x0000000800007c12 */ /* 0x002fc8000f8ec0ff */
[----:B------:R-:W-:-:S13]  /*46a0*/  ISETP.NE.AND P0, PT, R0, UR8, PT ;  /* 0x0000000800007c0c */ /* 0x000fda000bf05270 */
[----:B------:R-:W-:Y:S05]  /*46b0*/  @P0 BRA `(.L_x_88) ;  /* 0x0000000000580947 */ /* 0x000fea0003800000 */
[----:B------:R-:W1:Y:S02]  /*46c0*/  LDS R0, [UR4+0x18] ;  /* 0x00001804ff007984 */ /* 0x000e640008000800 */
[----:B-1----:R-:W-:-:S04]  /*46d0*/  LOP3.LUT R0, R0, UR5, RZ, 0xc0, !PT ;  /* 0x0000000500007c12 */ /* 0x002fc8000f8ec0ff */
[----:B------:R-:W-:-:S13]  /*46e0*/  ISETP.NE.AND P0, PT, R0, UR5, PT ;  /* 0x0000000500007c0c */ /* 0x000fda000bf05270 */
[----:B------:R-:W-:Y:S05]  /*46f0*/  @P0 BRA `(.L_x_89) ;  /* 0x00000000003c0947 */ /* 0x000fea0003800000 */
[----:B------:R-:W1:Y:S01]  /*4700*/  S2R R2, SR_LANEID ;  /* 0x0000000000027919 */ /* 0x000e620000000000 */
[----:B------:R-:W-:Y:S01]  /*4710*/  ULOP3.LUT UR8, URZ, UR8, URZ, 0x33, !UPT ;  /* 0x00000008ff087292 */ /* 0x000fe2000f8e33ff */
[----:B------:R-:W-:Y:S01]  /*4720*/  LOP3.LUT R4, RZ, UR5, RZ, 0x33, !PT ;  /* 0x00000005ff047c12 */ /* 0x000fe2000f8e33ff */
[----:B------:R-:W-:Y:S02]  /*4730*/  VOTEU.ANY UR7, UPT, PT ;  /* 0x0000000000077886 */ /* 0x000fe400038e0100 */
[----:B------:R-:W-:Y:S01]  /*4740*/  UFLO.U32 UR7, UR7 ;  /* 0x00000007000772bd */ /* 0x000fe200080e0000 */
[----:B------:R-:W2:Y:S01]  /*4750*/  REDUX UR5, R4 ;  /* 0x00000000040573c4 */ /* 0x000ea20000000000 */
[----:B------:R-:W-:-:S06]  /*4760*/  IMAD.U32 R0, RZ, RZ, UR8 ;  /* 0x00000008ff007e24 */ /* 0x000fcc000f8e00ff */
[----:B------:R3:W-:Y:S01]  /*4770*/  UTCATOMSWS.AND URZ, UR8 ;  /* 0x0000000800ff79e3 */ /* 0x0007e20008000000 */
[----:B------:R-:W4:Y:S01]  /*4780*/  REDUX UR6, R0 ;  /* 0x00000000000673c4 */ /* 0x000f220000000000 */
[----:B-1----:R-:W-:Y:S01]  /*4790*/  ISETP.EQ.U32.AND P0, PT, R2, UR7, PT ;  /* 0x0000000702007c0c */ /* 0x002fe2000bf02070 */
[----:B--2---:R-:W-:Y:S01]  /*47a0*/  IMAD.U32 R2, RZ, RZ, UR5 ;  /* 0x00000005ff027e24 */ /* 0x004fe2000f8e00ff */
[----:B----4-:R-:W-:-:S11]  /*47b0*/  MOV R3, UR6 ;  /* 0x0000000600037c02 */ /* 0x010fd60008000f00 */
[----:B------:R3:W-:Y:S04]  /*47c0*/  @P0 ATOMS.AND RZ, [UR4+0x14], R3 ;  /* 0x00001403ffff098c */ /* 0x0007e8000a800004 */
[----:B------:R3:W-:Y:S01]  /*47d0*/  @P0 ATOMS.AND RZ, [UR4+0x18], R2 ;  /* 0x00001802ffff098c */ /* 0x0007e2000a800004 */
[----:B------:R-:W-:Y:S05]  /*47e0*/  BRA `(.L_x_90) ;  /* 0x0000000000147947 */ /* 0x000fea0003800000 */
.L_x_89:
[----:B------:R-:W-:Y:S02]  /*47f0*/  MOV R2, 0x4810 ;  /* 0x0000481000027802 */ /* 0x000fe40000000f00 */
[----:B----45:R-:W-:Y:S05]  /*4800*/  CALL.REL.NOINC `($__internal_0_$__cuda_sm10x_tcgen05_guardrail_trap_col_being_dealloced_not_returned_by_alloc) ;  /* 0x0000003800807944 */ /* 0x030fea0003c00000 */
[----:B------:R-:W-:Y:S05]  /*4810*/  BRA `(.L_x_90) ;  /* 0x0000000000087947 */ /* 0x000fea0003800000 */
.L_x_88:
[----:B------:R-:W-:Y:S02]  /*4820*/  MOV R2, 0x4840 ;  /* 0x0000484000027802 */ /* 0x000fe40000000f00 */
[----:B----45:R-:W-:Y:S05]  /*4830*/  CALL.REL.NOINC `($__internal_2_$__cuda_sm10x_tcgen05_guardrail_trap_unallocated_columns_being_dealloced) ;  /* 0x00000038008c7944 */ /* 0x030fea0003c00000 */
.L_x_90:
[----:B------:R-:W-:Y:S01]  /*4840*/  NOP ;  /* 0x0000000000007918 */ /* 0x000fe20000000000 */
[----:B---3--:R-:W-:Y:S05]  /*4850*/  EXIT ;  /* 0x000000000000794d */ /* 0x008fea0003800000 */
.L_x_72:
[----:B------:R-:W-:-:S09]  /*4860*/  UISETP.NE.OR UP2, UPT, UR8, 0x3, !UP2 ;  /* 0x000000030800788c */ /* 0x000fd2000d745670 */
[----:B------:R-:W-:Y:S05]  /*4870*/  BRA.U UP2, `(.L_x_91) ;  /* 0x0000000902c87547 */ /* 0x000fea000b800000 */
[----:B------:R-:W1:Y:S01]  /*4880*/  LDCU.64 UR6, c[0x0][0x888] ;  /* 0x00011100ff0677ac */ /* 0x000e620008000a00 */
[----:B------:R-:W2:Y:S01]  /*4890*/  LDC R0, c[0x0][0xb30] ;  /* 0x0002cc00ff007b82 */ /* 0x000ea20000000800 */
[----:B------:R-:W-:Y:S01]  /*48a0*/  IMAD.MOV.U32 R30, RZ, RZ, 0x1 ;  /* 0x00000001ff1e7424 */ /* 0x000fe200078e00ff */
[----:B------:R-:W-:Y:S01]  /*48b0*/  CS2R R28, SRZ ;  /* 0x00000000001c7805 */ /* 0x000fe2000001ff00 */
[----:B------:R-:W4:Y:S01]  /*48c0*/  LDCU.64 UR4, c[0x0][0x890] ;  /* 0x00011200ff0477ac */ /* 0x000f220008000a00 */
[----:B------:R-:W-:Y:S01]  /*48d0*/  IMAD.MOV.U32 R25, RZ, RZ, 0x1000 ;  /* 0x00001000ff197424 */ /* 0x000fe200078e00ff */
[----:B------:R-:W-:-:S03]  /*48e0*/  UMOV UR8, 0x400 ;  /* 0x0000040000087882 */ /* 0x000fc60000000000 */
[----:B------:R-:W3:Y:S01]  /*48f0*/  LDC R19, c[0x0][0x370] ;  /* 0x0000dc00ff137b82 */ /* 0x000ee20000000800 */
[----:B------:R-:W-:-:S07]  /*4900*/  UPLOP3.LUT UP1, UPT, UPT, UPT, UPT, 0x40, 0x4 ;  /* 0x000000000004789c */ /* 0x000fce0003f2e870 */
[----:B------:R-:W3:Y:S01]  /*4910*/  LDC R2, c[0x0][0xb0c] ;  /* 0x0002c300ff027b82 */ /* 0x000ee20000000800 */
[----:B-1----:R-:W-:Y:S02]  /*4920*/  UISETP.NE.U32.AND UP2, UPT, UR6, URZ, UPT ;  /* 0x000000ff0600728c */ /* 0x002fe4000bf45070 */
[----:B------:R-:W-:Y:S02]  /*4930*/  ULEA UR6, UR37, UR8, 0x18 ;  /* 0x0000000825067291 */ /* 0x000fe4000f8ec0ff */
[----:B------:R-:W-:Y:S02]  /*4940*/  UISETP.NE.AND.EX UP2, UPT, UR7, URZ, UPT, UP2 ;  /* 0x000000ff0700728c */ /* 0x000fe4000bf45320 */
[----:B------:R-:W-:Y:S01]  /*4950*/  UIADD3 UR7, UPT, UPT, UR6, 0x1b0, URZ ;  /* 0x000001b006077890 */ /* 0x000fe2000fffe0ff */
[----:B------:R-:W1:Y:S01]  /*4960*/  LDC R18, c[0x0][0xb20] ;  /* 0x0002c800ff127b82 */ /* 0x000e620000000800 */
[----:B----4-:R-:W-:Y:S01]  /*4970*/  UISETP.NE.U32.AND UP3, UPT, UR4, URZ, UPT ;  /* 0x000000ff0400728c */ /* 0x010fe2000bf65070 */
[----:B--2---:R-:W-:Y:S01]  /*4980*/  ISETP.NE.AND P1, PT, R0, 0x1, PT ;  /* 0x000000010000780c */ /* 0x004fe20003f25270 */
[----:B------:R-:W-:-:S02]  /*4990*/  UPRMT UR37, UR37, 0x654, UR7 ;  /* 0x0000065425257896 */ /* 0x000fc40008000007 */
[----:B------:R-:W-:-:S03]  /*49a0*/  UISETP.NE.AND.EX UP3, UPT, UR5, URZ, UPT, UP3 ;  /* 0x000000ff0500728c */ /* 0x000fc6000bf65330 */
[----:B------:R-:W2:Y:S08]  /*49b0*/  LDC.64 R32, c[0x0][0x348] ;  /* 0x0000d200ff207b82 */ /* 0x000eb00000000a00 */
[----:B------:R-:W4:Y:S08]  /*49c0*/  LDC.64 R16, c[0x0][0xb10] ;  /* 0x0002c400ff107b82 */ /* 0x000f300000000a00 */
[----:B------:R-:W1:Y:S08]  /*49d0*/  LDC.64 R6, c[0x0][0xb18] ;  /* 0x0002c600ff067b82 */ /* 0x000e700000000a00 */
[----:B------:R-:W1:Y:S08]  /*49e0*/  LDC.64 R4, c[0x0][0xb28] ;  /* 0x0002ca00ff047b82 */ /* 0x000e700000000a00 */
[----:B---3--:R-:W1:Y:S02]  /*49f0*/  LDC R24, c[0x0][0x374] ;  /* 0x0000dd00ff187b82 */ /* 0x008e640000000800 */
.L_x_99:
[C---:B------:R-:W-:Y:S02]  /*4a00*/  LEA R0, R29.reuse, UR6, 0x3 ;  /* 0x000000061d007c11 */ /* 0x040fe4000f8e18ff */
[----:B------:R-:W-:Y:S02]  /*4a10*/  SHF.L.U32 R3, R28, 0x1f, RZ ;  /* 0x0000001f1c037819 */ /* 0x000fe400000006ff */
[----:B------:R-:W-:Y:S02]  /*4a20*/  LEA R20, R29, UR6, 0x4 ;  /* 0x000000061d147c11 */ /* 0x000fe4000f8e20ff */
[----:B---3--:R-:W3:Y:S02]  /*4a30*/  SYNCS.PHASECHK.TRANS64.TRYWAIT P0, [R0+URZ+0x1d0], R3 ;  /* 0x0001d003000075a7 */ /* 0x008ee400080011ff */
[----:B---3--:R-:W-:Y:S05]  /*4a40*/  @!P0 BRA `(.L_x_92) ;  /* 0x00000034006c8947 */ /* 0x008fea0003800000 */
.L_x_192:
[----:B------:R-:W-:Y:S01]  /*4a50*/  ISETP.GE.AND P0, PT, R40, 0x1, PT ;  /* 0x000000012800780c */ /* 0x000fe20003f06270 */
[----:B------:R-:W1:Y:S01]  /*4a60*/  LDS.128 R20, [R20+0x260] ;  /* 0x0002600014147984 */ /* 0x000e620000000c00 */
[----:B------:R-:W-:Y:S01]  /*4a70*/  ISETP.NE.U32.AND P4, PT, RZ, UR4, PT ;  /* 0x00000004ff007c0c */ /* 0x000fe2000bf85070 */
[----:B---3--:R-:W-:Y:S01]  /*4a80*/  VIADD R0, R0, 0x1e0 ;  /* 0x000001e000007836 */ /* 0x008fe20000000000 */
[----:B------:R-:W-:Y:S02]  /*4a90*/  SHF.L.U32 R26, R30, 0x1f, RZ ;  /* 0x0000001f1e1a7819 */ /* 0x000fe400000006ff */
[----:B------:R-:W-:Y:S02]  /*4aa0*/  ISETP.NE.AND.EX P4, PT, RZ, UR5, PT, P4 ;  /* 0x00000005ff007c0c */ /* 0x000fe4000bf85340 */
[----:B------:R-:W-:Y:S01]  /*4ab0*/  PRMT R0, RZ, 0x654, R0 ;  /* 0x00000654ff007816 */ /* 0x000fe20000000000 */
[----:B------:R-:W-:Y:S01]  /*4ac0*/  @!PT LDS RZ, [RZ] ;  /* 0x00000000fffff984 */ /* 0x000fe20000000800 */
[----:B------:R-:W-:Y:S01]  /*4ad0*/  @!PT LDS RZ, [RZ] ;  /* 0x00000000fffff984 */ /* 0x000fe20000000800 */
[----:B------:R-:W-:Y:S01]  /*4ae0*/  @!PT LDS RZ, [RZ] ;  /* 0x00000000fffff984 */ /* 0x000fe20000000800 */
[----:B------:R-:W-:Y:S01]  /*4af0*/  @!PT LDS RZ, [RZ] ;  /* 0x00000000fffff984 */ /* 0x000fe20000000800 */
[----:B------:R3:W-:Y:S06]  /*4b00*/  MEMBAR.ALL.CTA ;  /* 0x0000000000007992 */ /* 0x0007ec0000008000 */
[----:B---3--:R-:W3:Y:S02]  /*4b10*/  FENCE.VIEW.ASYNC.S ;  /* 0x00000000000073c6 */ /* 0x008ee40000000000 */
[----:B---3--:R3:W-:Y:S01]  /*4b20*/  SYNCS.ARRIVE.TRANS64.RED.A1T0 RZ, [R0+URZ], RZ ;  /* 0x000000ff00ff79a7 */ /* 0x0087e200081004ff */
[----:B-1----:R-:W-:Y:S11]  /*4b30*/  LOP3.LUT P3, RZ, R22, 0x1, RZ, 0xc0, !PT ;  /* 0x0000000116ff7812 */ /* 0x002ff6000786c0ff */
[----:B------:R-:W-:Y:S02]  /*4b40*/  @!UPT UIADD3 URZ, UPT, UPT, URZ, URZ, URZ ;  /* 0x000000fffffff290 */ /* 0x000fe4000fffe0ff */
[----:B------:R-:W-:Y:S02]  /*4b50*/  @P3 MOV R13, R20 ;  /* 0x00000014000d3202 */ /* 0x000fe40000000f00 */
[----:B------:R-:W-:Y:S01]  /*4b60*/  @P3 LOP3.LUT R8, R21, 0xffff, RZ, 0xc0, !PT ;  /* 0x0000ffff15083812 */ /* 0x000fe200078ec0ff */
[----:B---3--:R-:W-:Y:S06]  /*4b70*/  @!P0 BRA `(.L_x_93) ;  /* 0x0000000000a48947 */ /* 0x008fec0003800000 */
[----:B------:R-:W-:Y:S01]  /*4b80*/  IMAD.HI.U32 R31, R24, R7, RZ ;  /* 0x00000007181f7227 */ /* 0x000fe200078e00ff */
[----:B------:R-:W-:Y:S02]  /*4b90*/  ISETP.NE.AND P0, PT, R6, 0x1, PT ;  /* 0x000000010600780c */ /* 0x000fe40003f05270 */
[----:B------:R-:W-:Y:S01]  /*4ba0*/  ISETP.NE.AND P2, PT, R40, 0x1, PT ;  /* 0x000000012800780c */ /* 0x000fe20003f45270 */
[----:B----4-:R-:W-:Y:S01]  /*4bb0*/  IMAD.HI.U32 R34, R19, R16, RZ ;  /* 0x0000001013227227 */ /* 0x010fe200078e00ff */
[----:B------:R-:W-:Y:S02]  /*4bc0*/  SHF.R.U32.HI R31, RZ, R18, R31 ;  /* 0x00000012ff1f7219 */ /* 0x000fe4000001161f */
[----:B------:R-:W-:Y:S01]  /*4bd0*/  ISETP.NE.AND P5, PT, R2, 0x1, PT ;  /* 0x000000010200780c */ /* 0x000fe20003fa5270 */
[----:B------:R-:W-:Y:S01]  /*4be0*/  IMAD.HI.U32 R36, R13, R16, RZ ;  /* 0x000000100d247227 */ /* 0x000fe200078e00ff */
[----:B------:R-:W-:Y:S02]  /*4bf0*/  SHF.R.U32.HI R34, RZ, R17, R34 ;  /* 0x00000011ff227219 */ /* 0x000fe40000011622 */
[----:B------:R-:W-:Y:S01]  /*4c00*/  SEL R3, R24, R31, !P0 ;  /* 0x0000001f18037207 */ /* 0x000fe20004000000 */
[C---:B------:R-:W-:Y:S01]  /*4c10*/  IMAD.HI.U32 R31, R8.reuse, R7, RZ ;  /* 0x00000007081f7227 */ /* 0x040fe200078e00ff */
[----:B------:R-:W-:Y:S02]  /*4c20*/  SEL R11, R19, R34, !P5 ;  /* 0x00000022130b7207 */ /* 0x000fe40006800000 */
[----:B------:R-:W-:Y:S01]  /*4c30*/  SHF.R.U32.HI R36, RZ, R17, R36 ;  /* 0x00000011ff247219 */ /* 0x000fe20000011624 */
[----:B------:R-:W-:Y:S01]  /*4c40*/  IMAD.HI.U32 R38, R3, R4, RZ ;  /* 0x0000000403267227 */ /* 0x000fe200078e00ff */
[----:B------:R-:W-:Y:S03]  /*4c50*/  SHF.R.U32.HI R31, RZ, R18, R31 ;  /* 0x00000012ff1f7219 */ /* 0x000fe6000001161f */
[----:B------:R-:W-:Y:S01]  /*4c60*/  IMAD.HI.U32 R34, R11, R4, RZ ;  /* 0x000000040b227227 */ /* 0x000fe200078e00ff */
[----:B------:R-:W-:Y:S02]  /*4c70*/  @P2 SHF.R.U32.HI R3, RZ, R5, R38 ;  /* 0x00000005ff032219 */ /* 0x000fe40000011626 */
[----:B------:R-:W-:Y:S02]  /*4c80*/  SEL R9, R8, R31, !P0 ;  /* 0x0000001f08097207 */ /* 0x000fe40004000000 */
[----:B------:R-:W-:Y:S01]  /*4c90*/  @P2 SHF.R.U32.HI R11, RZ, R5, R34 ;  /* 0x00000005ff0b2219 */ /* 0x000fe20000011622 */
[C---:B------:R-:W-:Y:S01]  /*4ca0*/  IMAD R10, R40.reuse, R3, RZ ;  /* 0x00000003280a7224 */ /* 0x040fe200078e02ff */
[----:B------:R-:W-:Y:S01]  /*4cb0*/  SEL R3, R13, R36, !P5 ;  /* 0x000000240d037207 */ /* 0x000fe20006800000 */
[C---:B------:R-:W-:Y:S03]  /*4cc0*/  IMAD.HI.U32 R14, R9.reuse, R4, RZ ;  /* 0x00000004090e7227 */ /* 0x040fe600078e00ff */
[----:B------:R-:W-:Y:S01]  /*4cd0*/  ISETP.GE.AND P0, PT, R9, R10, PT ;  /* 0x0000000a0900720c */ /* 0x000fe20003f06270 */
[C---:B------:R-:W-:Y:S01]  /*4ce0*/  IMAD R12, R40.reuse, R11, RZ ;  /* 0x0000000b280c7224 */ /* 0x040fe200078e02ff */
[-C--:B------:R-:W-:Y:S04]  /*4cf0*/  SHF.R.U32.HI R14, RZ, R5.reuse, R14 ;  /* 0x00000005ff0e7219 */ /* 0x080fe8000001160e */
[----:B------:R-:W-:Y:S02]  /*4d00*/  ISETP.GE.OR P0, PT, R3, R12, P0 ;  /* 0x0000000c0300720c */ /* 0x000fe40000706670 */
[----:B------:R-:W-:Y:S05]  /*4d10*/  SEL R15, R9, R14, !P2 ;  /* 0x0000000e090f7207 */ /* 0x000fea0005000000 */
[----:B------:R-:W-:Y:S04]  /*4d20*/  IMAD.MOV R14, RZ, RZ, -R15 ;  /* 0x000000ffff0e7224 */ /* 0x000fe800078e0a0f */
[----:B------:R-:W-:Y:S02]  /*4d30*/  IMAD R14, R40, R14, R9 ;  /* 0x0000000e280e7224 */ /* 0x000fe400078e0209 */
[C---:B------:R-:W-:Y:S05]  /*4d40*/  @!P0 IMAD.HI.U32 R10, R3.reuse, R4, RZ ;  /* 0x00000004030a8227 */ /* 0x040fea00078e00ff */
[----:B------:R-:W-:Y:S04]  /*4d50*/  @!P0 SHF.R.U32.HI R10, RZ, R5, R10 ;  /* 0x00000005ff0a8219 */ /* 0x000fe8000001160a */
[----:B------:R-:W-:Y:S01]  /*4d60*/  @!P0 SEL R0, R3, R10, !P2 ;  /* 0x0000000a03008207 */ /* 0x000fe20005000000 */
[----:B------:R-:W-:Y:S03]  /*4d70*/  IMAD.MOV R10, RZ, RZ, -R3 ;  /* 0x000000ffff0a7224 */ /* 0x000fe600078e0a03 */
[----:B------:R-:W-:Y:S01]  /*4d80*/  @!P0 IADD3 R15, PT, PT, R15, -R0, RZ ;  /* 0x800000000f0f8210 */ /* 0x000fe20007ffe0ff */
[----:B------:R-:W-:Y:S01]  /*4d90*/  @!P0 IMAD R0, R11, R14, R0 ;  /* 0x0000000e0b008224 */ /* 0x000fe200078e0200 */
[----:B------:R-:W-:Y:S01]  /*4da0*/  IADD3 R11, PT, PT, -R9, RZ, RZ ;  /* 0x000000ff090b7210 */ /* 0x000fe20007ffe1ff */
[----:B------:R-:W-:Y:S02]  /*4db0*/  IMAD R13, R2, R10, R13 ;  /* 0x0000000a020d7224 */ /* 0x000fe400078e020d */
[----:B------:R-:W-:Y:S02]  /*4dc0*/  @!P0 IMAD R9, R15, R40, R3 ;  /* 0x000000280f098224 */ /* 0x000fe400078e0203 */
[----:B------:R-:W-:Y:S02]  /*4dd0*/  @!P0 IMAD.MOV.U32 R3, RZ, RZ, R0 ;  /* 0x000000ffff038224 */ /* 0x000fe400078e0000 */
[----:B------:R-:W-:Y:S02]  /*4de0*/  IMAD R8, R6, R11, R8 ;  /* 0x0000000b06087224 */ /* 0x000fe400078e0208 */
[----:B------:R-:W-:Y:S02]  /*4df0*/  IMAD R13, R3, R2, R13 ;  /* 0x00000002030d7224 */ /* 0x000fe400078e020d */
[----:B------:R-:W-:Y:S02]  /*4e00*/  IMAD R8, R9, R6, R8 ;  /* 0x0000000609087224 */ /* 0x000fe400078e0208 */
.L_x_93:
[----:B------:R-:W-:Y:S05]  /*4e10*/  BRA.U UP1, `(.L_x_94) ;  /* 0x0000000101107547 */ /* 0x000fea000b800000 */
[----:B------:R-:W-:Y:S04]  /*4e20*/  MOV R0, UR13 ;  /* 0x0000000d00007c02 */ /* 0x000fe80008000f00 */
[----:B------:R-:W-:Y:S04]  /*4e30*/  SHF.L.U32 R3, R0, 0x1f, RZ ;  /* 0x0000001f00037819 */ /* 0x000fe800000006ff */
[----:B------:R-:W1:Y:S02]  /*4e40*/  SYNCS.PHASECHK.TRANS64.TRYWAIT P0, [UR6+0x1c8], R3 ;  /* 0x0001c803ff0075a7 */ /* 0x000e640008001106 */
[----:B-1----:R-:W-:Y:S05]  /*4e50*/  @!P0 BRA `(.L_x_95) ;  /* 0x00000030007c8947 */ /* 0x002fea0003800000 */
.L_x_94:
[----:B------:R-:W-:Y:S05]  /*4e60*/  BRA.U !UP3, `(.L_x_96) ;  /* 0x000000010b347547 */ /* 0x000fea000b800000 */
[----:B------:R-:W-:Y:S01]  /*4e70*/  UPLOP3.LUT UP0, UPT, UPT, UPT, UP2, 0x80, 0x8 ;  /* 0x000000000008789c */ /* 0x000fe20003f0f020 */
[----:B-1----:R-:W-:Y:S02]  /*4e80*/  HFMA2 R0, -RZ, RZ, 0, 5.9604644775390625e-08 ;  /* 0x00000001ff007431 */ /* 0x002fe400000001ff */
[----:B------:R-:W-:Y:S03]  /*4e90*/  IMAD.MOV.U32 R98, RZ, RZ, 0x1 ;  /* 0x00000001ff627424 */ /* 0x000fe600078e00ff */
[----:B------:R-:W-:Y:S05]  /*4ea0*/  PLOP3.LUT P0, PT, PT, PT, UP0, 0x80, 0x8 ;  /* 0x000000000008781c */ /* 0x000fea0003f0f008 */
[----:B------:R-:W1:Y:S01]  /*4eb0*/  @UP0 LDCU.64 UR8, c[0x0][0x888] ;  /* 0x00011100ff0807ac */ /* 0x000e620008000a00 */
[----:B------:R-:W-:Y:S07]  /*4ec0*/  @UP0 UIMAD UR7, UR36, UR4, URZ ;  /* 0x00000004240702a4 */ /* 0x000fee000f8e02ff */
[----:B------:R-:W-:Y:S01]  /*4ed0*/  @!P0 PRMT R98, R0, 0x7610, R98 ;  /* 0x0000761000628816 */ /* 0x000fe20000000062 */
[----:B-1----:R-:W-:Y:S03]  /*4ee0*/  @UP0 UIMAD.WIDE UR8, UR7, 0x4, UR8 ;  /* 0x00000004070808a5 */ /* 0x002fe6000f8e0208 */
[----:B------:R-:W1:Y:S03]  /*4ef0*/  @!UP0 LDCU UR7, c[0x0][0x880] ;  /* 0x00011000ff0787ac */ /* 0x000e660008000800 */
[----:B------:R-:W-:Y:S01]  /*4f00*/  IMAD.U32 R10, RZ, RZ, UR8 ;  /* 0x00000008ff0a7e24 */ /* 0x000fe2000f8e00ff */
[----:B------:R-:W-:Y:S05]  /*4f10*/  MOV R11, UR9 ;  /* 0x00000009000b7c02 */ /* 0x000fea0008000f00 */
[----:B-----5:R3:W5:Y:S02]  /*4f20*/  @P0 LDG.E R48, desc[UR40][R10.64] ;  /* 0x000000280a300981 */ /* 0x020764000c1e1900 */
[----:B-1-3--:R-:W-:Y:S07]  /*4f30*/  @!P0 IMAD.U32 R48, RZ, RZ, UR7 ;  /* 0x00000007ff308e24 */ /* 0x00afee000f8e00ff */
.L_x_96:
[----:B-----5:R-:W-:Y:S01]  /*4f40*/  @!P4 ISETP.EQ.AND P5, PT, R48, RZ, PT ;  /* 0x000000ff3000c20c */ /* 0x020fe20003fa2270 */
[----:B------:R-:W-:Y:S01]  /*4f50*/  @!UPT UIADD3 URZ, UPT, UPT, URZ, URZ, URZ ;  /* 0x000000fffffff290 */ /* 0x000fe2000fffe0ff */
[----:B------:R-:W-:Y:S11]  /*4f60*/  @!P4 BRA `(.L_x_97) ;  /* 0x000000000014c947 */ /* 0x000ff60003800000 */
[----:B------:R-:W-:Y:S02]  /*4f70*/  LOP3.LUT P0, RZ, R98, 0xff, RZ, 0xc0, !PT ;  /* 0x000000ff62ff7812 */ /* 0x000fe4000780c0ff */
[----:B------:R-:W-:Y:S04]  /*4f80*/  PLOP3.LUT P5, PT, PT, PT, UP0, 0x80, 0x8 ;  /* 0x000000000008781c */ /* 0x000fe80003faf008 */
[----:B------:R-:W-:Y:S07]  /*4f90*/  PLOP3.LUT P5, PT, P5, PT, PT, 0x8, 0x80 ;  /* 0x000000000080781c */ /* 0x000fee0002fae170 */
[----:B------:R-:W-:Y:S11]  /*4fa0*/  @P0 ISETP.EQ.AND P5, PT, R48, RZ, PT ;  /* 0x000000ff3000020c */ /* 0x000ff60003fa2270 */
[----:B------:R-:W-:Y:S02]  /*4fb0*/  @!UPT UIADD3 URZ, UPT, UPT, URZ, URZ, URZ ;  /* 0x000000fffffff290 */ /* 0x000fe4000fffe0ff */
.L_x_97:
[----:B------:R-:W3:Y:S01]  /*4fc0*/  SYNCS.PHASECHK.TRANS64.TRYWAIT P4, [UR6+0x1b8], R26 ;  /* 0x0001b81aff0075a7 */ /* 0x000ee20008081106 */
[----:B------:R-:W-:Y:S01]  /*4fd0*/  @P3 SHF.R.U32.HI R27, RZ, 0x10, R21 ;  /* 0x00000010ff1b3819 */ /* 0x000fe20000011615 */
[----:B------:R-:W-:Y:S01]  /*4fe0*/  VIADD R29, R29, 0x1 ;  /* 0x000000011d1d7836 */ /* 0x000fe20000000000 */
[----:B------:R-:W5:Y:S08]  /*4ff0*/  LDC.64 R14, c[0x0][0xb10] ;  /* 0x0002c400ff0e7b82 */ /* 0x000f700000000a00 */
[----:B------:R-:W2:Y:S08]  /*5000*/  LDC.64 R10, c[0x0][0xb18] ;  /* 0x0002c600ff0a7b82 */ /* 0x000eb00000000a00 */
[----:B-1----:R-:W1:Y:S08]  /*5010*/  @!P1 LDC R0, c[0x0][0xb20] ;  /* 0x0002c800ff009b82 */ /* 0x002e700000000800 */
[----:B------:R-:W4:Y:S01]  /*5020*/  @!P1 LDC R3, c[0x0][0xb0c] ;  /* 0x0002c300ff039b82 */ /* 0x000f220000000800 */
[----:B-----5:R-:W-:Y:S05]  /*5030*/  @!P1 IMAD.HI.U32 R14, R13, R14, RZ ;  /* 0x0000000e0d0e9227 */ /* 0x020fea00078e00ff */
[----:B------:R-:W-:Y:S01]  /*5040*/  @!P1 SHF.R.U32.HI R14, RZ, R15, R14 ;  /* 0x0000000fff0e9219 */ /* 0x000fe2000001160e */
[----:B--2---:R-:W-:Y:S01]  /*5050*/  @!P1 IMAD.HI.U32 R11, R8, R11, RZ ;  /* 0x0000000b080b9227 */ /* 0x004fe200078e00ff */
[----:B------:R-:W-:Y:S04]  /*5060*/  @!P1 ISETP.NE.AND P0, PT, R10, 0x1, PT ;  /* 0x000000010a00980c */ /* 0x000fe80003f05270 */
[----:B-1----:R-:W-:Y:S02]  /*5070*/  @!P1 SHF.R.U32.HI R9, RZ, R0, R11 ;  /* 0x00000000ff099219 */ /* 0x002fe4000001160b */
[----:B----4-:R-:W-:Y:S02]  /*5080*/  @!P1 ISETP.NE.AND P2, PT, R3, 0x1, PT ;  /* 0x000000010300980c */ /* 0x010fe40003f45270 */
[----:B------:R-:W-:Y:S02]  /*5090*/  @!P1 SEL R9, R8, R9, !P0 ;  /* 0x0000000908099207 */ /* 0x000fe40004000000 */
[----:B------:R-:W-:Y:S02]  /*50a0*/  ELECT P0, URZ, PT ;  /* 0x0000000000ff782f */ /* 0x000fe40003800000 */
[----:B------:R-:W-:Y:S05]  /*50b0*/  @!P1 SEL R14, R13, R14, !P2 ;  /* 0x0000000e0d0e9207 */ /* 0x000fea0005000000 */
[----:B------:R-:W-:Y:S02]  /*50c0*/  @!P1 IMAD.IADD R0, R9, 0x1, -R14 ;  /* 0x0000000109009824 */ /* 0x000fe400078e0a0e */
[----:B------:R-:W-:Y:S02]  /*50d0*/  @!P1 IMAD.IADD R9, R14, 0x1, -R9 ;  /* 0x000000010e099824 */ /* 0x000fe400078e0a09 */
[----:B------:R-:W-:Y:S02]  /*50e0*/  @!P1 IMAD R13, R0, R3, R13 ;  /* 0x00000003000d9224 */ /* 0x000fe400078e020d */
[----:B------:R-:W-:Y:S01]  /*50f0*/  @!P1 IMAD R8, R9, R10, R8 ;  /* 0x0000000a09089224 */ /* 0x000fe200078e0208 */
[----:B---3--:R-:W-:Y:S06]  /*5100*/  @!P4 BRA `(.L_x_98) ;  /* 0x0000002c00e8c947 */ /* 0x008fec0003800000 */
.L_x_195:
[----:B------:R-:W-:Y:S01]  /*5110*/  PLOP3.LUT P5, PT, P5, P0, PT, 0xf2, 0x2f ;  /* 0x00000000002f781c */ /* 0x000fe20002fa1e72 */
[----:B------:R-:W-:Y:S01]  /*5120*/  UMOV UR14, 0x0 ;  /* 0x00000000000e7882 */ /* 0x000fe20000000000 */
[----:B------:R-:W-:Y:S01]  /*5130*/  LOP3.LUT R30, R30, 0x1, RZ, 0x3c, !PT ;  /* 0x000000011e1e7812 */ /* 0x000fe200078e3cff */
[----:B------:R-:W-:Y:S01]  /*5140*/  UMOV UR15, 0x10000000 ;  /* 0x10000000000f7882 */ /* 0x000fe20000000000 */
[----:B------:R-:W-:Y:S01]  /*5150*/  UMOV UR12, UR36 ;  /* 0x00000024000c7c82 */ /* 0x000fe20008000000 */
[----:B------:R-:W-:Y:S08]  /*5160*/  @P3 R2UR UR36, R27 ;  /* 0x000000001b2432ca */ /* 0x000ff000000e0000 */
[----:B-1----:R-:W-:Y:S01]  /*5170*/  @!P5 IADD3 R3, P0, PT, R32, 0x580, RZ ;  /* 0x000005802003d810 */ /* 0x002fe20007f1e0ff */
[----:B------:R-:W-:Y:S01]  /*5180*/  @!P5 IMAD.SHL.U32 R97, R97, 0x40, RZ ;  /* 0x000000406161d824 */ /* 0x000fe200078e00ff */
[----:B------:R-:W-:Y:S01]  /*5190*/  VOTEU.ALL UP1, P5 ;  /* 0x0000000000ff7886 */ /* 0x000fe20002820000 */
[----:B------:R-:W-:Y:S01]  /*51a0*/  @!P5 IMAD.SHL.U32 R99, R99, 0x40, RZ ;  /* 0x000000406363d824 */ /* 0x000fe200078e00ff */
[----:B------:R-:W-:Y:S01]  /*51b0*/  @!P5 R2UR UR8, R3 ;  /* 0x000000000308d2ca */ /* 0x000fe200000e0000 */
[----:B------:R-:W-:Y:S01]  /*51c0*/  @!P5 IMAD.X R0, RZ, RZ, R33, P0 ;  /* 0x000000ffff00d224 */ /* 0x000fe200000e0621 */
[----:B------:R-:W-:Y:S01]  /*51d0*/  @!P5 R2UR UR10, R97 ;  /* 0x00000000610ad2ca */ /* 0x000fe200000e0000 */
[----:B------:R-:W-:Y:S01]  /*51e0*/  @!UP1 UIADD3 UR9, UPT, UPT, UR6, 0x1b0, URZ ;  /* 0x000001b006099890 */ /* 0x000fe2000fffe0ff */
[----:B------:R-:W-:Y:S01]  /*51f0*/  @!P5 R2UR UR11, R99 ;  /* 0x00000000630bd2ca */ /* 0x000fe200000e0000 */
[----:B------:R-:W-:Y:S01]  /*5200*/  IMAD.IADD R97, R8, 0x1, R81 ;  /* 0x0000000108617824 */ /* 0x000fe200078e0251 */
[----:B------:R-:W-:Y:S01]  /*5210*/  @!P5 R2UR UR7, R0 ;  /* 0x000000000007d2ca */ /* 0x000fe200000e0000 */
[----:B------:R-:W-:Y:S01]  /*5220*/  IMAD.IADD R99, R13, 0x1, R96 ;  /* 0x000000010d637824 */ /* 0x000fe200078e0260 */
[C---:B------:R-:W-:Y:S04]  /*5230*/  ISETP.NE.AND P0, PT, R29.reuse, 0x2, PT ;  /* 0x000000021d00780c */ /* 0x040fe80003f05270 */
[----:B------:R-:W-:Y:S01]  /*5240*/  SEL R3, RZ, 0x1, P0 ;  /* 0x00000001ff037807 */ /* 0x000fe20000000000 */
[----:B------:R-:W-:Y:S01]  /*5250*/  IMAD.U32 R10, RZ, RZ, UR8 ;  /* 0x00000008ff0a7e24 */ /* 0x000fe2000f8e00ff */
[----:B------:R-:W-:Y:S01]  /*5260*/  @!UP1 UIADD3 UR8, UPT, UPT, UR6, 0x400, URZ ;  /* 0x0000040006089890 */ /* 0x000fe2000fffe0ff */
[----:B------:R-:W-:Y:S01]  /*5270*/  SEL R29, R29, RZ, P0 ;  /* 0x000000ff1d1d7207 */ /* 0x000fe20000000000 */
[----:B------:R-:W-:Y:S01]  /*5280*/  VOTEU.ALL UP1, P5 ;  /* 0x0000000000ff7886 */ /* 0x000fe20002820000 */
[----:B------:R-:W-:Y:S02]  /*5290*/  LOP3.LUT R28, R28, R3, RZ, 0x3c, !PT ;  /* 0x000000031c1c7212 */ /* 0x000fe400078e3cff */
[----:B------:R-:W-:Y:S01]  /*52a0*/  IMAD.U32 R11, RZ, RZ, UR7 ;  /* 0x00000007ff0b7e24 */ /* 0x000fe2000f8e00ff */
[----:B------:R-:W-:Y:S04]  /*52b0*/  @!P5 R2UR UR16, R10 ;  /* 0x000000000a10d2ca */ /* 0x000fe800000e0000 */
[----:B------:R-:W-:Y:S11]  /*52c0*/  @!P5 R2UR UR17, R11 ;  /* 0x000000000b11d2ca */ /* 0x000ff600000e0000 */
[----:B------:R-:W-:Y:S02]  /*52d0*/  @!UPT UIADD3 URZ, UPT, UPT, URZ, URZ, URZ ;  /* 0x000000fffffff290 */ /* 0x000fe4000fffe0ff */
[----:B------:R3:W-:Y:S01]  /*52e0*/  @!UP1 UTMALDG.3D [UR8], [UR16], desc[UR14] ;  /* 0x00000e08100095b4 */ /* 0x0007e20008011000 */
[----:B------:R3:W-:Y:S01]  /*52f0*/  @!P5 SYNCS.ARRIVE.TRANS64.RED.A0TR RZ, [UR6+0x1b0], R25 ;  /* 0x0001b019ffffd9a7 */ /* 0x0007e20008300406 */
[----:B------:R-:W-:Y:S01]  /*5300*/  UPLOP3.LUT UP1, UPT, UPT, UPT, UPT, 0x80, 0x8 ;  /* 0x000000000008789c */ /* 0x000fe20003f2f070 */
[----:B------:R-:W-:Y:S01]  /*5310*/  SYNCS.ARRIVE.TRANS64.RED.A1T0 RZ, [UR37], RZ ;  /* 0x000000ffffff79a7 */ /* 0x000fe20008100425 */
[----:B------:R-:W-:Y:S09]  /*5320*/  @P3 BRA `(.L_x_99) ;  /* 0xfffffff400b43947 */ /* 0x000ff2000383ffff */
[----:B------:R-:W-:Y:S07]  /*5330*/  MOV R0, UR6 ;  /* 0x0000000600007c02 */ /* 0x000fee0008000f00 */
.L_x_100:
[----:B-1----:R-:W-:-:S04]  /*5340*/  SHF.L.U32 R3, R30, 0x1f, RZ ;  /* 0x0000001f1e037819 */ /* 0x002fc800000006ff */
[----:B------:R1:W2:Y:S03]  /*5350*/  SYNCS.PHASECHK.TRANS64.TRYWAIT P0, [R0+URZ+0x1b8], R3 ;  /* 0x0001b803000075a7 */ /* 0x0002a600080011ff */
[----:B--2---:R-:W-:Y:S05]  /*5360*/  @!P0 NANOSLEEP.SYNCS 0x989680 ;  /* 0x009896800000895d */ /* 0x004fea0003900000 */
[----:B------:R-:W2:Y:S02]  /*5370*/  @!P0 SYNCS.PHASECHK.TRANS64 P0, [R0+URZ+0x1b8], R3 ;  /* 0x0001b803000085a7 */ /* 0x000ea400080010ff */
[----:B--23--:R-:W-:Y:S05]  /*5380*/  @P0 EXIT ;  /* 0x000000000000094d */ /* 0x00cfea0003800000 */
[----:B------:R-:W-:Y:S05]  /*5390*/  BRA `(.L_x_100) ;  /* 0xfffffffc00e87947 */ /* 0x000fea000383ffff */
.L_x_91:
[----:B------:R-:W-:-:S06]  /*53a0*/  UISETP.GE.AND UP1, UPT, UR8, 0x4, UPT ;  /* 0x000000040800788c */ /* 0x000fcc000bf26270 */
[----:B------:R-:W-:-:S13]  /*53b0*/  PLOP3.LUT P0, PT, PT, PT, UP1, 0x80, 0x8 ;  /* 0x000000000008781c */ /* 0x000fda0003f0f018 */
[----:B------:R-:W-:Y:S05]  /*53c0*/  @!P0 EXIT ;  /* 0x000000000000894d */ /* 0x000fea0003800000 */
[----:B------:R-:W-:Y:S01]  /*53d0*/  BAR.SYNC.DEFER_BLOCKING 0x6, 0xa0 ;  /* 0x0182800000007b1d */ /* 0x000fe20000010000 */
[C---:B------:R-:W-:Y:S02]  /*53e0*/  IMAD.SHL.U32 R5, R103.reuse, 0x40, RZ ;  /* 0x0000004067057824 */ /* 0x040fe400078e00ff */
[----:B------:R-:W-:Y:S02]  /*53f0*/  HFMA2 R113, -RZ, RZ, 0, 0 ;  /* 0x00000000ff717431 */ /* 0x000fe400000001ff */
[C---:B------:R-:W-:Y:S01]  /*5400*/  IMAD.SHL.U32 R0, R103.reuse, 0x20, RZ ;  /* 0x0000002067007824 */ /* 0x040fe200078e00ff */
[----:B------:R-:W-:Y:S01]  /*5410*/  CS2R R108, SRZ ;  /* 0x00000000006c7805 */ /* 0x000fe2000001ff00 */
[----:B------:R-:W-:Y:S01]  /*5420*/  IMAD.SHL.U32 R105, R103, 0x8, RZ ;  /* 0x0000000867697824 */ /* 0x000fe200078e00ff */
[----:B------:R-:W-:Y:S01]  /*5430*/  UMOV UR43, 0x400 ;  /* 0x00000400002b7882 */ /* 0x000fe20000000000 */
[----:B------:R-:W-:Y:S01]  /*5440*/  LOP3.LUT R2, R5, 0x180, RZ, 0xc0, !PT ;  /* 0x0000018005027812 */ /* 0x000fe200078ec0ff */
[----:B------:R-:W-:Y:S01]  /*5450*/  ULEA UR43, UR37, UR43, 0x18 ;  /* 0x0000002b252b7291 */ /* 0x000fe2000f8ec0ff */
[----:B------:R-:W1:Y:S01]  /*5460*/  LDC R101, c[0x0][0x370] ;  /* 0x0000dc00ff657b82 */ /* 0x000e620000000800 */
[----:B------:R-:W-:Y:S01]  /*5470*/  LOP3.LUT R0, R0, 0xc00, RZ, 0xc0, !PT ;  /* 0x00000c0000007812 */ /* 0x000fe200078ec0ff */
[C---:B------:R-:W-:Y:S01]  /*5480*/  IMAD.U32 R46, R103.reuse, 0x10000, RZ ;  /* 0x00010000672e7824 */ /* 0x040fe200078e00ff */
[----:B------:R-:W-:Y:S01]  /*5490*/  LOP3.LUT R105, R2, 0x30, R105, 0xf8, !PT ;  /* 0x0000003002697812 */ /* 0x000fe200078ef869 */
[C---:B------:R-:W-:Y:S01]  /*54a0*/  IMAD.SHL.U32 R2, R103.reuse, 0x2, RZ ;  /* 0x0000000267027824 */ /* 0x040fe200078e00ff */
[--C-:B------:R-:W-:Y:S01]  /*54b0*/  LOP3.LUT R0, R0, 0x40, R5.reuse, 0xf8, !PT ;  /* 0x0000004000007812 */ /* 0x100fe200078ef805 */
[----:B------:R-:W-:Y:S01]  /*54c0*/  IMAD.SHL.U32 R104, R103, 0x10, RZ ;  /* 0x0000001067687824 */ /* 0x000fe200078e00ff */
[----:B------:R-:W-:Y:S01]  /*54d0*/  UIADD3 UR4, UPT, UPT, UR43, 0x1400, URZ ;  /* 0x000014002b047890 */ /* 0x000fe2000fffe0ff */
[----:B------:R-:W2:Y:S01]  /*54e0*/  LDC R42, c[0x0][0xb0c] ;  /* 0x0002c300ff2a7b82 */ /* 0x000ea20000000800 */
[----:B------:R-:W-:Y:S01]  /*54f0*/  LOP3.LUT R105, R105, 0x20, R2, 0x78, !PT ;  /* 0x0000002069697812 */ /* 0x000fe200078e7802 */
[----:B------:R-:W-:Y:S01]  /*5500*/  IMAD.MOV.U32 R44, RZ, RZ, RZ ;  /* 0x000000ffff2c7224 */ /* 0x000fe200078e00ff */
[----:B------:R-:W-:Y:S01]  /*5510*/  LOP3.LUT R0, R0, 0x200, R5, 0xf8, !PT ;  /* 0x0000020000007812 */ /* 0x000fe200078ef805 */
[----:B------:R-:W-:Y:S01]  /*5520*/  IMAD.MOV.U32 R110, RZ, RZ, RZ ;  /* 0x000000ffff6e7224 */ /* 0x000fe200078e00ff */
[----:B------:R-:W-:Y:S01]  /*5530*/  LOP3.LUT R46, R46, 0x600000, RZ, 0xc0, !PT ;  /* 0x006000002e2e7812 */ /* 0x000fe200078ec0ff */
[----:B------:R-:W-:Y:S01]  /*5540*/  IMAD.U32 R111, RZ, RZ, UR4 ;  /* 0x00000004ff6f7e24 */ /* 0x000fe2000f8e00ff */
[----:B------:R-:W4:Y:S01]  /*5550*/  LDS R3, [UR43+0x280] ;  /* 0x0002802bff037984 */ /* 0x000f220008000800 */
[----:B------:R-:W1:Y:S01]  /*5560*/  LDC R100, c[0x0][0xb20] ;  /* 0x0002c800ff647b82 */ /* 0x000e620000000800 */
[----:B------:R-:W-:Y:S01]  /*5570*/  LOP3.LUT R105, R0, R105, RZ, 0xfc, !PT ;  /* 0x0000006900697212 */ /* 0x000fe200078efcff */
[----:B------:R-:W1:Y:S01]  /*5580*/  LDCU.64 UR46, c[0x0][0x348] ;  /* 0x00006900ff2e77ac */ /* 0x000e620008000a00 */
[----:B------:R-:W-:-:S02]  /*5590*/  LOP3.LUT R104, R104, 0x20, RZ, 0xc0, !PT ;  /* 0x0000002068687812 */ /* 0x000fc400078ec0ff */
[----:B------:R-:W-:Y:S01]  /*55a0*/  IADD3 R5, PT, PT, R105, UR43, RZ ;  /* 0x0000002b69057c10 */ /* 0x000fe2000fffe0ff */
[----:B------:R-:W1:Y:S02]  /*55b0*/  LDCU.64 UR38, c[0x0][0x888] ;  /* 0x00011100ff2677ac */ /* 0x000e640008000a00 */
[----:B------:R-:W1:Y:S01]  /*55c0*/  LDC R41, c[0x0][0xb30] ;  /* 0x0002cc00ff297b82 */ /* 0x000e620000000800 */
[----:B------:R-:W-:Y:S01]  /*55d0*/  IADD3 R104, PT, PT, -R104, 0x400, R5 ;  /* 0x0000040068687810 */ /* 0x000fe20007ffe105 */
[----:B------:R-:W-:-:S06]  /*55e0*/  UIADD3 UR42, UPT, UPT, UR43, 0x400, URZ ;  /* 0x000004002b2a7890 */ /* 0x000fcc000fffe0ff */
[----:B------:R-:W1:Y:S08]  /*55f0*/  LDC.64 R90, c[0x0][0xb10] ;  /* 0x0002c400ff5a7b82 */ /* 0x000e700000000a00 */
[----:B------:R-:W1:Y:S08]  /*5600*/  LDC.64 R38, c[0x0][0xb18] ;  /* 0x0002c600ff267b82 */ /* 0x000e700000000a00 */
[----:B------:R-:W1:Y:S01]  /*5610*/  LDC.64 R86, c[0x0][0x888] ;  /* 0x00022200ff567b82 */ /* 0x000e620000000a00 */
[----:B----4-:R-:W-:-:S07]  /*5620*/  IMAD.IADD R46, R3, 0x1, R46 ;  /* 0x00000001032e7824 */ /* 0x010fce00078e022e */
[----:B------:R-:W4:Y:S08]  /*5630*/  LDC.64 R36, c[0x0][0xb28] ;  /* 0x0002ca00ff247b82 */ /* 0x000f300000000a00 */
[----:B------:R-:W1:Y:S08]  /*5640*/  LDC.64 R88, c[0x0][0x890] ;  /* 0x00022400ff587b82 */ /* 0x000e700000000a00 */
[----:B------:R-:W1:Y:S08]  /*5650*/  LDC.64 R84, c[0x0][0x8b0] ;  /* 0x00022c00ff547b82 */ /* 0x000e700000000a00 */
[----:B------:R-:W1:Y:S08]  /*5660*/  LDC.64 R82, c[0x0][0x8a8] ;  /* 0x00022a00ff527b82 */ /* 0x000e700000000a00 */
[----:B--2---:R-:W1:Y:S02]  /*5670*/  LDC R102, c[0x0][0x374] ;  /* 0x0000dd00ff667b82 */ /* 0x004e640000000800 */
.L_x_118:
[----:B------:R-:W-:Y:S02]  /*5680*/  LEA R0, R113, UR43, 0x3 ;  /* 0x0000002b71007c11 */ /* 0x000fe4000f8e18ff */
[----:B------:R-:W-:Y:S02]  /*5690*/  SHF.L.U32 R3, R109, 0x1f, RZ ;  /* 0x0000001f6d037819 */ /* 0x000fe400000006ff */
[----:B------:R-:W-:Y:S02]  /*56a0*/  LEA R16, R113, UR43, 0x4 ;  /* 0x0000002b71107c11 */ /* 0x000fe4000f8e20ff */
[----:B--2---:R-:W2:Y:S02]  /*56b0*/  SYNCS.PHASECHK.TRANS64.TRYWAIT P0, [R0+URZ+0x1d0], R3 ;  /* 0x0001d003000075a7 */ /* 0x004ea400080011ff */
[----:B-12---:R-:W-:Y:S05]  /*56c0*/  @!P0 BRA `(.L_x_101) ;  /* 0x0000002800908947 */ /* 0x006fea0003800000 */
.L_x_196:
[----:B------:R-:W4:Y:S01]  /*56d0*/  LDC.64 R12, c[0x0][0xb10] ;  /* 0x0002c400ff0c7b82 */ /* 0x000f220000000a00 */
[----:B------:R-:W4:Y:S01]  /*56e0*/  LDS.128 R16, [R16+0x260] ;  /* 0x0002600010107984 */ /* 0x000f220000000c00 */
[----:B-1----:R-:W-:Y:S01]  /*56f0*/  ISETP.NE.AND P1, PT, R41, 0x1, PT ;  /* 0x000000012900780c */ /* 0x002fe20003f25270 */
[----:B--2---:R-:W-:Y:S01]  /*5700*/  VIADD R0, R0, 0x1e0 ;  /* 0x000001e000007836 */ /* 0x004fe20000000000 */
[----:B---3--:R-:W-:Y:S04]  /*5710*/  ISETP.GE.AND P0, PT, R40, 0x1, PT ;  /* 0x000000012800780c */ /* 0x008fe80003f06270 */
[----:B------:R-:W1:Y:S01]  /*5720*/  LDC.64 R10, c[0x0][0xb18] ;  /* 0x0002c600ff0a7b82 */ /* 0x000e620000000a00 */
[----:B------:R-:W-:Y:S01]  /*5730*/  PRMT R0, RZ, 0x654, R0 ;  /* 0x00000654ff007816 */ /* 0x000fe20000000000 */
[----:B------:R-:W-:Y:S01]  /*5740*/  @!PT LDS RZ, [RZ] ;  /* 0x00000000fffff984 */ /* 0x000fe20000000800 */
[----:B------:R-:W-:Y:S01]  /*5750*/  @!PT LDS RZ, [RZ] ;  /* 0x00000000fffff984 */ /* 0x000fe20000000800 */
[----:B------:R-:W-:Y:S01]  /*5760*/  @!PT LDS RZ, [RZ] ;  /* 0x00000000fffff984 */ /* 0x000fe20000000800 */
[----:B------:R-:W-:Y:S01]  /*5770*/  @!PT LDS RZ, [RZ] ;  /* 0x00000000fffff984 */ /* 0x000fe20000000800 */
[----:B------:R2:W-:Y:S06]  /*5780*/  MEMBAR.ALL.CTA ;  /* 0x0000000000007992 */ /* 0x0005ec0000008000 */
[----:B--2---:R-:W2:Y:S01]  /*5790*/  FENCE.VIEW.ASYNC.S ;  /* 0x00000000000073c6 */ /* 0x004ea20000000000 */
[----:B------:R-:W3:Y:S08]  /*57a0*/  @!P1 LDC R14, c[0x0][0xb20] ;  /* 0x0002c800ff0e9b82 */ /* 0x000ef00000000800 */
[----:B------:R-:W1:Y:S01]  /*57b0*/  @!P1 LDC R9, c[0x0][0xb0c] ;  /* 0x0002c300ff099b82 */ /* 0x000e620000000800 */
[----:B--2---:R2:W-:Y:S01]  /*57c0*/  SYNCS.ARRIVE.TRANS64.RED.A1T0 RZ, [R0+URZ], RZ ;  /* 0x000000ff00ff79a7 */ /* 0x0045e200081004ff */
[----:B----4-:R-:W-:Y:S04]  /*57d0*/  LOP3.LUT P4, RZ, R18, 0x1, RZ, 0xc0, !PT ;  /* 0x0000000112ff7812 */ /* 0x010fe8000788c0ff */
[----:B------:R-:W-:Y:S09]  /*57e0*/  P2R R112, PR, RZ, 0x10 ;  /* 0x00000010ff707803 */ /* 0x000ff20000000000 */
[----:B------:R-:W-:Y:S02]  /*57f0*/  @P4 MOV R45, R16 ;  /* 0x00000010002d4202 */ /* 0x000fe40000000f00 */
[----:B------:R-:W-:Y:S01]  /*5800*/  @P4 LOP3.LUT R43, R17, 0xffff, RZ, 0xc0, !PT ;  /* 0x0000ffff112b4812 */ /* 0x000fe200078ec0ff */
[----:B--2---:R-:W-:Y:S06]  /*5810*/  @!P0 BRA `(.L_x_102) ;  /* 0x0000000000a48947 */ /* 0x004fec0003800000 */
[----:B------:R-:W-:Y:S01]  /*5820*/  IMAD.HI.U32 R21, R102, R39, RZ ;  /* 0x0000002766157227 */ /* 0x000fe200078e00ff */
[----:B------:R-:W-:Y:S02]  /*5830*/  ISETP.NE.AND P0, PT, R38, 0x1, PT ;  /* 0x000000012600780c */ /* 0x000fe40003f05270 */
[----:B------:R-:W-:Y:S01]  /*5840*/  ISETP.NE.AND P2, PT, R40, 0x1, PT ;  /* 0x000000012800780c */ /* 0x000fe20003f45270 */
[----:B------:R-:W-:Y:S01]  /*5850*/  IMAD.HI.U32 R20, R101, R90, RZ ;  /* 0x0000005a65147227 */ /* 0x000fe200078e00ff */
[----:B------:R-:W-:Y:S02]  /*5860*/  SHF.R.U32.HI R21, RZ, R100, R21 ;  /* 0x00000064ff157219 */ /* 0x000fe40000011615 */
[----:B------:R-:W-:Y:S01]  /*5870*/  ISETP.NE.AND P3, PT, R42, 0x1, PT ;  /* 0x000000012a00780c */ /* 0x000fe20003f65270 */
[----:B------:R-:W-:Y:S01]  /*5880*/  IMAD.HI.U32 R24, R45, R90, RZ ;  /* 0x0000005a2d187227 */ /* 0x000fe200078e00ff */
[----:B------:R-:W-:Y:S02]  /*5890*/  SHF.R.U32.HI R20, RZ, R91, R20 ;  /* 0x0000005bff147219 */ /* 0x000fe40000011614 */
[----:B------:R-:W-:Y:S01]  /*58a0*/  SEL R3, R102, R21, !P0 ;  /* 0x0000001566037207 */ /* 0x000fe20004000000 */
[----:B------:R-:W-:Y:S01]  /*58b0*/  IMAD.HI.U32 R21, R43, R39, RZ ;  /* 0x000000272b157227 */ /* 0x000fe200078e00ff */
[----:B------:R-:W-:Y:S02]  /*58c0*/  SEL R7, R101, R20, !P3 ;  /* 0x0000001465077207 */ /* 0x000fe40005800000 */
[----:B------:R-:W-:Y:S01]  /*58d0*/  SHF.R.U32.HI R24, RZ, R91, R24 ;  /* 0x0000005bff187219 */ /* 0x000fe20000011618 */
[-C--:B------:R-:W-:Y:S04]  /*58e0*/  IMAD.HI.U32 R20, R3, R36.reuse, RZ ;  /* 0x0000002403147227 */ /* 0x080fe800078e00ff */
[----:B------:R-:W-:Y:S01]  /*58f0*/  IMAD.HI.U32 R22, R7, R36, RZ ;  /* 0x0000002407167227 */ /* 0x000fe200078e00ff */
[-C--:B------:R-:W-:Y:S02]  /*5900*/  @P2 SHF.R.U32.HI R3, RZ, R37.reuse, R20 ;  /* 0x00000025ff032219 */ /* 0x080fe40000011614 */
[----:B------:R-:W-:Y:S02]  /*5910*/  SHF.R.U32.HI R20, RZ, R100, R21 ;  /* 0x00000064ff147219 */ /* 0x000fe40000011615 */
[----:B------:R-:W-:Y:S01]  /*5920*/  @P2 SHF.R.U32.HI R7, RZ, R37, R22 ;  /* 0x00000025ff072219 */ /* 0x000fe20000011616 */
[C---:B------:R-:W-:Y:S01]  /*5930*/  IMAD R2, R40.reuse, R3, RZ ;  /* 0x0000000328027224 */ /* 0x040fe200078e02ff */
[----:B------:R-:W-:Y:S02]  /*5940*/  SEL R5, R43, R20, !P0 ;  /* 0x000000142b057207 */ /* 0x000fe40004000000 */
[----:B------:R-:W-:Y:S01]  /*5950*/  SEL R3, R45, R24, !P3 ;  /* 0x000000182d037207 */ /* 0x000fe20005800000 */
[----:B------:R-:W-:Y:S01]  /*5960*/  IMAD R4, R40, R7, RZ ;  /* 0x0000000728047224 */ /* 0x000fe200078e02ff */
[C---:B------:R-:W-:Y:S01]  /*5970*/  ISETP.GE.AND P0, PT, R5.reuse, R2, PT ;  /* 0x000000020500720c */ /* 0x040fe20003f06270 */
[----:B------:R-:W-:Y:S03]  /*5980*/  IMAD.HI.U32 R6, R5, R36, RZ ;  /* 0x0000002405067227 */ /* 0x000fe600078e00ff */
[----:B------:R-:W-:Y:S01]  /*5990*/  ISETP.GE.OR P0, PT, R3, R4, P0 ;  /* 0x000000040300720c */ /* 0x000fe20000706670 */
[----:B------:R-:W-:Y:S01]  /*59a0*/  IMAD.MOV R4, RZ, RZ, -R3 ;  /* 0x000000ffff047224 */ /* 0x000fe200078e0a03 */
[-C--:B------:R-:W-:Y:S03]  /*59b0*/  SHF.R.U32.HI R6, RZ, R37.reuse, R6 ;  /* 0x00000025ff067219 */ /* 0x080fe60000011606 */
[----:B------:R-:W-:Y:S01]  /*59c0*/  IMAD R45, R42, R4, R45 ;  /* 0x000000042a2d7224 */ /* 0x000fe200078e022d */
[----:B------:R-:W-:Y:S05]  /*59d0*/  SEL R15, R5, R6, !P2 ;  /* 0x00000006050f7207 */ /* 0x000fea0005000000 */
[----:B------:R-:W-:Y:S02]  /*59e0*/  IMAD.MOV R6, RZ, RZ, -R15 ;  /* 0x000000ffff067224 */ /* 0x000fe400078e0a0f */
[C---:B------:R-:W-:Y:S04]  /*59f0*/  @!P0 IMAD.HI.U32 R2, R3.reuse, R36, RZ ;  /* 0x0000002403028227 */ /* 0x040fe800078e00ff */
[----:B------:R-:W-:Y:S01]  /*5a00*/  IMAD R6, R40, R6, R5 ;  /* 0x0000000628067224 */ /* 0x000fe200078e0205 */
[----:B------:R-:W-:Y:S04]  /*5a10*/  @!P0 SHF.R.U32.HI R2, RZ, R37, R2 ;  /* 0x00000025ff028219 */ /* 0x000fe80000011602 */
[----:B------:R-:W-:Y:S02]  /*5a20*/  @!P0 SEL R0, R3, R2, !P2 ;  /* 0x0000000203008207 */ /* 0x000fe40005000000 */
[----:B------:R-:W-:Y:S02]  /*5a30*/  IADD3 R2, PT, PT, -R5, RZ, RZ ;  /* 0x000000ff05027210 */ /* 0x000fe40007ffe1ff */
[----:B------:R-:W-:Y:S01]  /*5a40*/  @!P0 IADD3 R8, PT, PT, R15, -R0, RZ ;  /* 0x800000000f088210 */ /* 0x000fe20007ffe0ff */
[----:B------:R-:W-:Y:S02]  /*5a50*/  @!P0 IMAD R0, R7, R6, R0 ;  /* 0x0000000607008224 */ /* 0x000fe400078e0200 */
[----:B------:R-:W-:Y:S02]  /*5a60*/  IMAD R43, R38, R2, R43 ;  /* 0x00000002262b7224 */ /* 0x000fe400078e022b */
[----:B------:R-:W-:Y:S02]  /*5a70*/  @!P0 IMAD R5, R8, R40, R3 ;  /* 0x0000002808058224 */ /* 0x000fe400078e0203 */
[----:B------:R-:W-:Y:S04]  /*5a80*/  @!P0 IMAD.MOV.U32 R3, RZ, RZ, R0 ;  /* 0x000000ffff038224 */ /* 0x000fe800078e0000 */
[----:B------:R-:W-:Y:S02]  /*5a90*/  IMAD R45, R3, R42, R45 ;  /* 0x0000002a032d7224 */ /* 0x000fe400078e022d */
[----:B------:R-:W-:Y:S07]  /*5aa0*/  IMAD R43, R5, R38, R43 ;  /* 0x00000026052b7224 */ /* 0x000fee00078e022b */
.L_x_102:
[----:B------:R-:W-:Y:S01]  /*5ab0*/  @!P1 IMAD.HI.U32 R0, R45, R12, RZ ;  /* 0x0000000c2d009227 */ /* 0x000fe200078e00ff */
[----:B-1----:R-:W-:Y:S01]  /*5ac0*/  @!P1 ISETP.NE.AND P0, PT, R10, 0x1, PT ;  /* 0x000000010a00980c */ /* 0x002fe20003f05270 */
[----:B------:R-:W-:Y:S01]  /*5ad0*/  ULOP3.LUT UP0, URZ, UR42, 0x1b0, URZ, 0xc0, !UPT ;  /* 0x000001b02aff7892 */ /* 0x000fe2000f80c0ff */
[----:B------:R-:W-:Y:S01]  /*5ae0*/  @!P1 ISETP.NE.AND P2, PT, R9, 0x1, PT ;  /* 0x000000010900980c */ /* 0x000fe20003f45270 */
[----:B------:R-:W-:Y:S01]  /*5af0*/  @!P1 IMAD.HI.U32 R3, R43, R11, RZ ;  /* 0x0000000b2b039227 */ /* 0x000fe200078e00ff */
[----:B------:R-:W-:Y:S02]  /*5b00*/  @!P1 SHF.R.U32.HI R0, RZ, R13, R0 ;  /* 0x0000000dff009219 */ /* 0x000fe40000011600 */
[----:B------:R-:W-:Y:S01]  /*5b10*/  @P4 SHF.R.U32.HI R107, RZ, 0x10, R17 ;  /* 0x00000010ff6b4819 */ /* 0x000fe20000011611 */
[----:B------:R-:W-:Y:S01]  /*5b20*/  VIADD R113, R113, 0x1 ;  /* 0x0000000171717836 */ /* 0x000fe20000000000 */
[----:B---3--:R-:W-:Y:S02]  /*5b30*/  @!P1 SHF.R.U32.HI R2, RZ, R14, R3 ;  /* 0x0000000eff029219 */ /* 0x008fe40000011603 */
[----:B------:R-:W-:Y:S02]  /*5b40*/  @!P1 SEL R3, R45, R0, !P2 ;  /* 0x000000002d039207 */ /* 0x000fe40005000000 */
[----:B------:R-:W-:Y:S05]  /*5b50*/  @!P1 SEL R2, R43, R2, !P0 ;  /* 0x000000022b029207 */ /* 0x000fea0004000000 */
[----:B------:R-:W-:Y:S02]  /*5b60*/  @!P1 IMAD.IADD R0, R2, 0x1, -R3 ;  /* 0x0000000102009824 */ /* 0x000fe400078e0a03 */
[----:B------:R-:W-:Y:S02]  /*5b70*/  @!P1 IMAD.IADD R2, R3, 0x1, -R2 ;  /* 0x0000000103029824 */ /* 0x000fe400078e0a02 */
[----:B------:R-:W-:Y:S02]  /*5b80*/  @!P1 IMAD R45, R0, R9, R45 ;  /* 0x00000009002d9224 */ /* 0x000fe400078e022d */
[----:B------:R-:W-:Y:S01]  /*5b90*/  @!P1 IMAD R43, R2, R10, R43 ;  /* 0x0000000a022b9224 */ /* 0x000fe200078e022b */
[----:B------:R-:W-:Y:S06]  /*5ba0*/  BRA.U !UP0, `(.L_x_103) ;  /* 0x0000000108407547 */ /* 0x000fec000b800000 */
[----:B------:R-:W1:Y:S01]  /*5bb0*/  LDCU.64 UR8, c[0x4][0x80] ;  /* 0x01001000ff0877ac */ /* 0x000e620008000a00 */
[----:B------:R-:W-:Y:S01]  /*5bc0*/  MOV R3, 0x0 ;  /* 0x0000000000037802 */ /* 0x000fe20000000f00 */
[----:B------:R-:W-:Y:S02]  /*5bd0*/  HFMA2 R12, -RZ, RZ, 0, 5.9604644775390625e-08 ;  /* 0x00000001ff0c7431 */ /* 0x000fe400000001ff */
[----:B------:R-:W-:Y:S02]  /*5be0*/  IMAD.MOV.U32 R8, RZ, RZ, 0x70 ;  /* 0x00000070ff087424 */ /* 0x000fe400078e00ff */
[----:B------:R-:W-:Y:S01]  /*5bf0*/  IMAD.MOV.U32 R13, RZ, RZ, RZ ;  /* 0x000000ffff0d7224 */ /* 0x000fe200078e00ff */
[----:B------:R-:W2:Y:S01]  /*5c00*/  LDCU.64 UR6, c[0x4][0x88] ;  /* 0x01001100ff0677ac */ /* 0x000ea20008000a00 */
[----:B------:R-:W3:Y:S01]  /*5c10*/  LDC.64 R2, c[0x4][R3] ;  /* 0x0100000003027b82 */ /* 0x000ee20000000a00 */
[----:B------:R-:W4:Y:S01]  /*5c20*/  LDCU.64 UR4, c[0x4][0x8] ;  /* 0x01000100ff0477ac */ /* 0x000f220008000a00 */
[----:B-1----:R-:W-:Y:S01]  /*5c30*/  MOV R5, UR9 ;  /* 0x0000000900057c02 */ /* 0x002fe20008000f00 */
[----:B------:R-:W-:Y:S01]  /*5c40*/  IMAD.U32 R4, RZ, RZ, UR8 ;  /* 0x00000008ff047e24 */ /* 0x000fe2000f8e00ff */
[----:B--2---:R-:W-:Y:S01]  /*5c50*/  MOV R7, UR7 ;  /* 0x0000000700077c02 */ /* 0x004fe20008000f00 */
[----:B------:R-:W-:Y:S01]  /*5c60*/  IMAD.U32 R6, RZ, RZ, UR6 ;  /* 0x00000006ff067e24 */ /* 0x000fe2000f8e00ff */
[----:B----4-:R-:W-:Y:S01]  /*5c70*/  MOV R11, UR5 ;  /* 0x00000005000b7c02 */ /* 0x010fe20008000f00 */
[----:B------:R-:W-:Y:S02]  /*5c80*/  IMAD.U32 R10, RZ, RZ, UR4 ;  /* 0x00000004ff0a7e24 */ /* 0x000fe4000f8e00ff */
[----:B------:R-:W-:Y:S07]  /*5c90*/  LEPC R20, `(.L_x_103) ;  /* 0x000000001014794e */ /* 0x000fee0000000000 */
[----:B---3-5:R-:W-:Y:S05]  /*5ca0*/  CALL.ABS.NOINC R2 ;  /* 0x0000000002007343 */ /* 0x028fea0003c00000 */
.L_x_103:
[----:B------:R-:W-:Y:S01]  /*5cb0*/  LOP3.LUT P0, RZ, R111, 0x1b0, RZ, 0xc0, !PT ;  /* 0x000001b06fff7812 */ /* 0x000fe2000780c0ff */
[----:B------:R-:W-:Y:S11]  /*5cc0*/  BSSY.RECONVERGENT B6, `(.L_x_104) ;  /* 0x0000013000067945 */ /* 0x000ff60003800200 */
[----:B------:R-:W-:Y:S01]  /*5cd0*/  @!UPT UIADD3 URZ, UPT, UPT, URZ, URZ, URZ ;  /* 0x000000fffffff290 */ /* 0x000fe2000fffe0ff */
[----:B------:R-:W-:Y:S05]  /*5ce0*/  @!P0 BRA `(.L_x_105) ;  /* 0x0000000000408947 */ /* 0x000fea0003800000 */
        /* <DEDUP_REMOVED lines=16> */
.L_x_105:
[----:B------:R-:W-:Y:S05]  /*5df0*/  BSYNC.RECONVERGENT B6 ;  /* 0x0000000000067941 */ /* 0x000fea0003800200 */
.L_x_104:
[----:B------:R-:W-:Y:S01]  /*5e00*/  ISETP.NE.U32.AND P3, PT, R88, RZ, PT ;  /* 0x000000ff5800720c */ /* 0x000fe20003f65070 */
[----:B------:R-:W-:Y:S01]  /*5e10*/  UISETP.NE.AND UP1, UPT, UR44, URZ, UPT ;  /* 0x000000ff2c00728c */ /* 0x000fe2000bf25270 */
[----:B------:R-:W-:Y:S02]  /*5e20*/  ISETP.NE.U32.AND P4, PT, R84, RZ, PT ;  /* 0x000000ff5400720c */ /* 0x000fe40003f85070 */
[----:B------:R-:W-:Y:S02]  /*5e30*/  ISETP.NE.AND.EX P3, PT, R89, RZ, PT, P3 ;  /* 0x000000ff5900720c */ /* 0x000fe40003f65330 */
[----:B------:R-:W-:Y:S02]  /*5e40*/  PLOP3.LUT P1, PT, PT, PT, PT, 0x8, 0x80 ;  /* 0x000000000080781c */ /* 0x000fe40003f2e170 */
[----:B------:R-:W-:Y:S02]  /*5e50*/  PLOP3.LUT P0, PT, PT, PT, UP1, 0x80, 0x8 ;  /* 0x000000000008781c */ /* 0x000fe40003f0f018 */
[----:B------:R-:W-:Y:S02]  /*5e60*/  ISETP.NE.AND.EX P4, PT, R85, RZ, PT, P4 ;  /* 0x000000ff5500720c */ /* 0x000fe40003f85340 */
[----:B------:R-:W1:Y:S09]  /*5e70*/  @UP1 LDCU.64 UR4, c[0x0][0x888] ;  /* 0x00011100ff0417ac */ /* 0x000e720008000a00 */
[----:B------:R-:W-:Y:S01]  /*5e80*/  @P0 PLOP3.LUT P1, PT, P3, PT, PT, 0x80, 0x8 ;  /* 0x000000000008081c */ /* 0x000fe20001f2f070 */
[----:B-1----:R-:W-:Y:S04]  /*5e90*/  @UP1 UISETP.NE.U32.AND UP0, UPT, UR4, URZ, UPT ;  /* 0x000000ff0400128c */ /* 0x002fe8000bf05070 */
[----:B------:R-:W-:Y:S04]  /*5ea0*/  @UP1 UISETP.NE.AND.EX UP0, UPT, UR5, URZ, UPT, UP0 ;  /* 0x000000ff0500128c */ /* 0x000fe8000bf05300 */
[----:B------:R-:W-:Y:S01]  /*5eb0*/  @UP1 USEL UR4, URZ, 0xffffffff, UP0 ;  /* 0xffffffffff041887 */ /* 0x000fe20008000000 */
[----:B------:R-:W-:Y:S11]  /*5ec0*/  @!P3 BRA `(.L_x_106) ;  /* 0x00000000002cb947 */ /* 0x000ff60003800000 */
[----:B------:R-:W-:Y:S01]  /*5ed0*/  ISETP.NE.U32.AND P2, PT, R86, RZ, PT ;  /* 0x000000ff5600720c */ /* 0x000fe20003f45070 */
[----:B------:R-:W-:Y:S03]  /*5ee0*/  IMAD.MOV.U32 R98, RZ, RZ, 0x1 ;  /* 0x00000001ff627424 */ /* 0x000fe600078e00ff */
[----:B------:R-:W-:Y:S11]  /*5ef0*/  ISETP.NE.AND.EX P2, PT, R87, RZ, PT, P2 ;  /* 0x000000ff5700720c */ /* 0x000ff60003f45320 */
[----:B------:R-:W-:Y:S02]  /*5f00*/  @!UPT UIADD3 URZ, UPT, UPT, URZ, URZ, URZ ;  /* 0x000000fffffff290 */ /* 0x000fe4000fffe0ff */
[----:B------:R-:W1:Y:S01]  /*5f10*/  @P2 LDC.64 R2, c[0x0][0x888] ;  /* 0x00022200ff022b82 */ /* 0x000e620000000a00 */
[----:B------:R-:W-:Y:S04]  /*5f20*/  @P2 IMAD R0, R88, UR36, RZ ;  /* 0x0000002458002c24 */ /* 0x000fe8000f8e02ff */
[----:B-1----:R-:W-:Y:S04]  /*5f30*/  @P2 IMAD.WIDE R2, R0, 0x4, R2 ;  /* 0x0000000400022825 */ /* 0x002fe800078e0202 */
[----:B------:R-:W-:Y:S01]  /*5f40*/  HFMA2 R0, -RZ, RZ, 0, 5.9604644775390625e-08 ;  /* 0x00000001ff007431 */ /* 0x000fe200000001ff */
[----:B-----5:R1:W5:Y:S04]  /*5f50*/  @P2 LDG.E R48, desc[UR40][R2.64] ;  /* 0x0000002802302981 */ /* 0x020368000c1e1900 */
[----:B------:R-:W-:Y:S01]  /*5f60*/  @!P2 PRMT R98, R0, 0x7610, R98 ;  /* 0x000076100062a816 */ /* 0x000fe20000000062 */
[----:B-1----:R-:W2:Y:S06]  /*5f70*/  @!P2 LDC R48, c[0x0][0x880] ;  /* 0x00022000ff30ab82 */ /* 0x002eac0000000800 */
.L_x_106:
[----:B------:R-:W-:Y:S05]  /*5f80*/  @!P4 BRA `(.L_x_107) ;  /* 0x000000000020c947 */ /* 0x000fea0003800000 */
[----:B------:R-:W-:Y:S04]  /*5f90*/  ISETP.NE.U32.AND P2, PT, R82, RZ, PT ;  /* 0x000000ff5200720c */ /* 0x000fe80003f45070 */
[----:B------:R-:W-:Y:S11]  /*5fa0*/  ISETP.NE.AND.EX P2, PT, R83, RZ, PT, P2 ;  /* 0x000000ff5300720c */ /* 0x000ff60003f45320 */
[----:B------:R-:W-:Y:S02]  /*5fb0*/  @!UPT UIADD3 URZ, UPT, UPT, URZ, URZ, URZ ;  /* 0x000000fffffff290 */ /* 0x000fe4000fffe0ff */
[----:B------:R-:W1:Y:S01]  /*5fc0*/  @P2 LDC.64 R2, c[0x0][0x8a8] ;  /* 0x00022a00ff022b82 */ /* 0x000e620000000a00 */
[----:B------:R-:W-:Y:S04]  /*5fd0*/  @P2 IMAD R0, R84, UR36, RZ ;  /* 0x0000002454002c24 */ /* 0x000fe8000f8e02ff */
[----:B-1----:R-:W-:Y:S05]  /*5fe0*/  @P2 IMAD.WIDE R2, R0, 0x4, R2 ;  /* 0x0000000400022825 */ /* 0x002fea00078e0202 */
[----:B-----5:R1:W5:Y:S02]  /*5ff0*/  @P2 LDG.E R47, desc[UR40][R2.64] ;  /* 0x00000028022f2981 */ /* 0x020364000c1e1900 */
[----:B-1----:R-:W3:Y:S02]  /*6000*/  @!P2 LDC R47, c[0x0][0x8a0] ;  /* 0x00022800ff2fab82 */ /* 0x002ee40000000800 */
.L_x_107:
[----:B--2--5:R-:W-:Y:S01]  /*6010*/  @P0 ISETP.NE.AND P4, PT, R48, RZ, PT ;  /* 0x000000ff3000020c */ /* 0x024fe20003f85270 */
[----:B------:R-:W-:Y:S01]  /*6020*/  IMAD.U32 R0, RZ, RZ, UR4 ;  /* 0x00000004ff007e24 */ /* 0x000fe2000f8e00ff */
[----:B------:R-:W-:Y:S01]  /*6030*/  @P0 LOP3.LUT P2, RZ, R98, 0xff, RZ, 0xc0, !PT ;  /* 0x000000ff62ff0812 */ /* 0x000fe2000784c0ff */
[----:B------:R-:W-:Y:S01]  /*6040*/  BSSY B1, `(.L_x_108) ;  /* 0x0000039000017945 */ /* 0x000fe20003800000 */
[----:B------:R-:W-:Y:S02]  /*6050*/  @P0 SEL R9, RZ, 0xffffffff, P4 ;  /* 0xffffffffff090807 */ /* 0x000fe40002000000 */
[----:B------:R-:W-:Y:S02]  /*6060*/  CS2R R58, SRZ ;  /* 0x00000000003a7805 */ /* 0x000fe4000001ff00 */
[----:B------:R-:W-:Y:S02]  /*6070*/  LEA R92, R44, UR43, 0x3 ;  /* 0x0000002b2c5c7c11 */ /* 0x000fe4000f8e18ff */
[----:B------:R-:W-:Y:S02]  /*6080*/  CS2R R56, SRZ ;  /* 0x0000000000387805 */ /* 0x000fe4000001ff00 */
[----:B------:R-:W-:Y:S02]  /*6090*/  @P1 SEL R9, R0, R9, !P2 ;  /* 0x0000000900091207 */ /* 0x000fe40005000000 */
[----:B------:R-:W-:Y:S02]  /*60a0*/  CS2R R54, SRZ ;  /* 0x0000000000367805 */ /* 0x000fe4000001ff00 */
[----:B------:R-:W-:Y:S02]  /*60b0*/  SHF.L.U32 R7, R110, 0x1f, RZ ;  /* 0x0000001f6e077819 */ /* 0x000fe400000006ff */
[----:B------:R-:W-:Y:S02]  /*60c0*/  CS2R R52, SRZ ;  /* 0x0000000000347805 */ /* 0x000fe4000001ff00 */
[----:B------:R-:W-:Y:S02]  /*60d0*/  @P0 LOP3.LUT R9, R9, 0x1, RZ, 0xc0, !PT ;  /* 0x0000000109090812 */ /* 0x000fe400078ec0ff */
[C---:B------:R-:W-:Y:S02]  /*60e0*/  LEA.HI R5, R44.reuse, R44, RZ, 0x1 ;  /* 0x0000002c2c057211 */ /* 0x040fe400078f08ff */
[----:B------:R-:W-:Y:S02]  /*60f0*/  ISETP.NE.U32.OR P1, PT, R9, 0x1, !P0 ;  /* 0x000000010900780c */ /* 0x000fe40004725470 */
[----:B------:R-:W-:Y:S01]  /*6100*/  PLOP3.LUT P5, PT, PT, PT, PT, 0x8, 0x80 ;  /* 0x000000000080781c */ /* 0x000fe20003fae170 */
[C---:B------:R-:W-:Y:S01]  /*6110*/  IMAD.SHL.U32 R3, R5.reuse, 0x20, RZ ;  /* 0x0000002005037824 */ /* 0x040fe200078e00ff */
[----:B------:R-:W-:Y:S04]  /*6120*/  LOP3.LUT R5, R5, 0xffe, RZ, 0xc0, !PT ;  /* 0x00000ffe05057812 */ /* 0x000fe800078ec0ff */
[----:B------:R-:W-:Y:S01]  /*6130*/  LOP3.LUT R3, R3, 0xffffffc0, RZ, 0xc0, !PT ;  /* 0xffffffc003037812 */ /* 0x000fe200078ec0ff */
[----:B------:R-:W-:Y:S04]  /*6140*/  IMAD.IADD R32, R44, 0x1, -R5 ;  /* 0x000000012c207824 */ /* 0x000fe800078e0a05 */
[----:B------:R-:W-:Y:S01]  /*6150*/  @P1 SHF.L.U32 R2, R108, 0x1f, RZ ;  /* 0x0000001f6c021819 */ /* 0x000fe200000006ff */
[----:B------:R-:W-:Y:S03]  /*6160*/  IMAD.IADD R3, R46, 0x1, R3 ;  /* 0x000000012e037824 */ /* 0x000fe600078e0203 */
[----:B------:R-:W1:Y:S01]  /*6170*/  @P1 SYNCS.PHASECHK.TRANS64.TRYWAIT P0, [UR43+0x1b0], R2 ;  /* 0x0001b002ff0015a7 */ /* 0x000e62000800112b */
[----:B------:R-:W-:Y:S01]  /*6180*/  IMAD R32, R32, 0x100000, R3 ;  /* 0x0010000020207824 */ /* 0x000fe200078e0203 */
[----:B------:R2:W4:Y:S01]  /*6190*/  SYNCS.PHASECHK.TRANS64.TRYWAIT P4, [R92+URZ+0x1f0], R7 ;  /* 0x0001f0075c0075a7 */ /* 0x00052200080811ff */
[----:B-1----:R-:W-:Y:S01]  /*61a0*/  @P1 PLOP3.LUT P5, PT, P0, PT, PT, 0x8, 0x80 ;  /* 0x000000000080181c */ /* 0x002fe200007ae170 */
[----:B------:R-:W-:Y:S01]  /*61b0*/  @!UPT UIADD3 URZ, UPT, UPT, URZ, URZ, URZ ;  /* 0x000000fffffff290 */ /* 0x000fe2000fffe0ff */
[----:B--2---:R-:W-:Y:S11]  /*61c0*/  @!P1 BRA `(.L_x_109) ;  /* 0x0000000000809947 */ /* 0x004ff60003800000 */
[----:B------:R-:W-:Y:S01]  /*61d0*/  ISETP.NE.U32.AND P0, PT, RZ, UR38, PT ;  /* 0x00000026ff007c0c */ /* 0x000fe2000bf05070 */
[----:B------:R-:W-:Y:S01]  /*61e0*/  BSSY B0, `(.L_x_110) ;  /* 0x0000012000007945 */ /* 0x000fe20003800000 */
[----:B------:R-:W-:Y:S02]  /*61f0*/  ISETP.NE.AND P2, PT, R48, RZ, PT ;  /* 0x000000ff3000720c */ /* 0x000fe40003f45270 */
[----:B------:R-:W-:Y:S02]  /*6200*/  CS2R R54, SRZ ;  /* 0x0000000000367805 */ /* 0x000fe4000001ff00 */
[----:B------:R-:W-:Y:S02]  /*6210*/  ISETP.NE.AND.EX P0, PT, RZ, UR39, PT, P0 ;  /* 0x00000027ff007c0c */ /* 0x000fe4000bf05300 */
[----:B------:R-:W-:Y:S02]  /*6220*/  CS2R R52, SRZ ;  /* 0x0000000000347805 */ /* 0x000fe4000001ff00 */
[----:B------:R-:W-:Y:S02]  /*6230*/  LOP3.LUT P1, RZ, R98, 0xff, RZ, 0xc0, !PT ;  /* 0x000000ff62ff7812 */ /* 0x000fe4000782c0ff */
[----:B------:R-:W-:Y:S02]  /*6240*/  CS2R R58, SRZ ;  /* 0x00000000003a7805 */ /* 0x000fe4000001ff00 */
[----:B------:R-:W-:Y:S02]  /*6250*/  SEL R0, RZ, 0xffffffff, P2 ;  /* 0xffffffffff007807 */ /* 0x000fe40001000000 */
[----:B------:R-:W-:Y:S02]  /*6260*/  CS2R R56, SRZ ;  /* 0x0000000000387805 */ /* 0x000fe4000001ff00 */
[----:B------:R-:W-:Y:S04]  /*6270*/  SEL R3, RZ, 0xffffffff, P0 ;  /* 0xffffffffff037807 */ /* 0x000fe80000000000 */
[----:B------:R-:W-:Y:S04]  /*6280*/  @P3 SEL R0, R3, R0, !P1 ;  /* 0x0000000003003207 */ /* 0x000fe80004800000 */
[----:B------:R-:W-:Y:S04]  /*6290*/  LOP3.LUT R0, R0, 0x1, RZ, 0xc0, !PT ;  /* 0x0000000100007812 */ /* 0x000fe800078ec0ff */
[----:B------:R-:W-:Y:S01]  /*62a0*/  ISETP.NE.U32.AND P0, PT, R0, 0x1, PT ;  /* 0x000000010000780c */ /* 0x000fe20003f05070 */
[----:B------:R-:W-:Y:S01]  /*62b0*/  @!UPT UIADD3 URZ, UPT, UPT, URZ, URZ, URZ ;  /* 0x000000fffffff290 */ /* 0x000fe2000fffe0ff */
[----:B------:R-:W-:Y:S11]  /*62c0*/  @!P5 BRA `(.L_x_111) ;  /* 0x00000000000cd947 */ /* 0x000ff60003800000 */
[----:B------:R-:W-:Y:S04]  /*62d0*/  SHF.L.U32 R3, R108, 0x1f, RZ ;  /* 0x0000001f6c037819 */ /* 0x000fe800000006ff */
[----:B------:R-:W1:Y:S02]  /*62e0*/  SYNCS.PHASECHK.TRANS64.TRYWAIT P1, [UR43+0x1b0], R3 ;  /* 0x0001b003ff0075a7 */ /* 0x000e64000802112b */
[----:B-1----:R-:W-:Y:S05]  /*62f0*/  @!P1 BRA `(.L_x_112) ;  /* 0x0000001c00989947 */ /* 0x002fea0003800000 */
.L_x_111:
[----:B------:R-:W-:Y:S05]  /*6300*/  BSYNC B0 ;  /* 0x0000000000007941 */ /* 0x000fea0003800000 */
.L_x_110:
[----:B------:R2:W1:Y:S01]  /*6310*/  @P0 LDS.128 R52, [R105+UR43+0x400] ;  /* 0x0004002b69340984 */ /* 0x0004620008000c00 */
[----:B------:R-:W-:Y:S01]  /*6320*/  UIADD3 UR4, UPT, UPT, UR43, 0x1b8, URZ ;  /* 0x000001b82b047890 */ /* 0x000fe2000fffe0ff */
[----:B------:R-:W-:Y:S02]  /*6330*/  LOP3.LUT R108, R108, 0x1, RZ, 0x3c, !PT ;  /* 0x000000016c6c7812 */ /* 0x000fe400078e3cff */
[----:B------:R2:W1:Y:S01]  /*6340*/  @P0 LDS.128 R56, [R104+0x10] ;  /* 0x0000100068380984 */ /* 0x0004620000000c00 */
[----:B------:R-:W-:Y:S01]  /*6350*/  UPRMT UR4, UR37, 0x654, UR4 ;  /* 0x0000065425047896 */ /* 0x000fe20008000004 */
[----:B------:R-:W-:Y:S01]  /*6360*/  @!PT LDS RZ, [RZ] ;  /* 0x00000000fffff984 */ /* 0x000fe20000000800 */
[----:B------:R-:W-:Y:S01]  /*6370*/  @!PT LDS RZ, [RZ] ;  /* 0x00000000fffff984 */ /* 0x000fe20000000800 */
[----:B------:R-:W-:Y:S01]  /*6380*/  @!PT LDS RZ, [RZ] ;  /* 0x00000000fffff984 */ /* 0x000fe20000000800 */
[----:B------:R-:W-:Y:S01]  /*6390*/  @!PT LDS RZ, [RZ] ;  /* 0x00000000fffff984 */ /* 0x000fe20000000800 */
[----:B------:R5:W-:Y:S06]  /*63a0*/  MEMBAR.ALL.CTA ;  /* 0x0000000000007992 */ /* 0x000bec0000008000 */
[----:B-----5:R-:W5:Y:S02]  /*63b0*/  FENCE.VIEW.ASYNC.S ;  /* 0x00000000000073c6 */ /* 0x020f640000000000 */
[----:B-----5:R-:W-:Y:S03]  /*63c0*/  SYNCS.ARRIVE.TRANS64.RED.A1T0 RZ, [UR4], RZ ;  /* 0x000000ffffff79a7 */ /* 0x020fe60008100404 */
.L_x_109:
[----:B------:R-:W-:Y:S05]  /*63d0*/  BSYNC B1 ;  /* 0x0000000000017941 */ /* 0x000fea0003800000 */
.L_x_108:
[----:B-1----:R-:W-:Y:S04]  /*63e0*/  SHF.R.U32.HI R3, RZ, 0x15, R32 ;  /* 0x00000015ff037819 */ /* 0x002fe80000011620 */
[----:B------:R-:W-:Y:S01]  /*63f0*/  LOP3.LUT P0, RZ, R3, 0x3, R106, 0x48, !PT ;  /* 0x0000000303ff7812 */ /* 0x000fe2000780486a */
[----:B------:R-:W-:Y:S01]  /*6400*/  @!UPT UIADD3 URZ, UPT, UPT, URZ, URZ, URZ ;  /* 0x000000fffffff290 */ /* 0x000fe2000fffe0ff */
[----:B----4-:R-:W-:Y:S11]  /*6410*/  @P4 BRA `(.L_x_113) ;  /* 0x0000000000084947 */ /* 0x010ff60003800000 */
[----:B------:R-:W1:Y:S02]  /*6420*/  SYNCS.PHASECHK.TRANS64.TRYWAIT P1, [R92+URZ+0x1f0], R7 ;  /* 0x0001f0075c0075a7 */ /* 0x000e6400080211ff */
[----:B-1----:R-:W-:Y:S05]  /*6430*/  @!P1 BRA `(.L_x_114) ;  /* 0x0000001c00609947 */ /* 0x002fea0003800000 */
.L_x_113:
[----:B------:R-:W-:Y:S05]  /*6440*/  @!P0 BRA `(.L_x_115) ;  /* 0x0000000000408947 */ /* 0x000fea0003800000 */
[----:B------:R-:W4:Y:S01]  /*6450*/  LDCU.64 UR8, c[0x4][0x70] ;  /* 0x01000e00ff0877ac */ /* 0x000f220008000a00 */
[----:B------:R-:W-:Y:S01]  /*6460*/  MOV R3, 0x0 ;  /* 0x0000000000037802 */ /* 0x000fe20000000f00 */
[----:B------:R-:W-:Y:S02]  /*6470*/  HFMA2 R12, -RZ, RZ, 0, 5.9604644775390625e-08 ;  /* 0x00000001ff0c7431 */ /* 0x000fe400000001ff */
[----:B------:R-:W-:Y:S02]  /*6480*/  IMAD.MOV.U32 R8, RZ, RZ, 0x192 ;  /* 0x00000192ff087424 */ /* 0x000fe400078e00ff */
[----:B------:R-:W-:Y:S01]  /*6490*/  IMAD.MOV.U32 R13, RZ, RZ, RZ ;  /* 0x000000ffff0d7224 */ /* 0x000fe200078e00ff */
[----:B------:R-:W1:Y:S01]  /*64a0*/  LDCU.64 UR6, c[0x4][0x78] ;  /* 0x01000f00ff0677ac */ /* 0x000e620008000a00 */
[----:B------:R-:W2:Y:S01]  /*64b0*/  LDC.64 R2, c[0x4][R3] ;  /* 0x0100000003027b82 */ /* 0x000ea20000000a00 */
[----:B------:R-:W5:Y:S01]  /*64c0*/  LDCU.64 UR4, c[0x4][0x10] ;  /* 0x01000200ff0477ac */ /* 0x000f620008000a00 */
[----:B----4-:R-:W-:Y:S01]  /*64d0*/  MOV R5, UR9 ;  /* 0x0000000900057c02 */ /* 0x010fe20008000f00 */
[----:B------:R-:W-:Y:S01]  /*64e0*/  IMAD.U32 R4, RZ, RZ, UR8 ;  /* 0x00000008ff047e24 */ /* 0x000fe2000f8e00ff */
[----:B-1----:R-:W-:Y:S01]  /*64f0*/  MOV R7, UR7 ;  /* 0x0000000700077c02 */ /* 0x002fe20008000f00 */
[----:B------:R-:W-:Y:S01]  /*6500*/  IMAD.U32 R6, RZ, RZ, UR6 ;  /* 0x00000006ff067e24 */ /* 0x000fe2000f8e00ff */
[----:B-----5:R-:W-:Y:S01]  /*6510*/  MOV R11, UR5 ;  /* 0x00000005000b7c02 */ /* 0x020fe20008000f00 */
[----:B------:R-:W-:Y:S02]  /*6520*/  IMAD.U32 R10, RZ, RZ, UR4 ;  /* 0x00000004ff0a7e24 */ /* 0x000fe4000f8e00ff */
[----:B------:R-:W-:Y:S07]  /*6530*/  LEPC R20, `(.L_x_115) ;  /* 0x000000001014794e */ /* 0x000fee0000000000 */
[----:B--23--:R-:W-:Y:S05]  /*6540*/  CALL.ABS.NOINC R2 ;  /* 0x0000000002007343 */ /* 0x00cfea0003c00000 */
.L_x_115:
[----:B------:R-:W-:Y:S01]  /*6550*/  LOP3.LUT P0, RZ, R103, 0x60, RZ, 0xc0, !PT ;  /* 0x0000006067ff7812 */ /* 0x000fe2000780c0ff */
[----:B------:R-:W-:Y:S05]  /*6560*/  WARPSYNC.ALL ;  /* 0x0000000000007948 */ /* 0x000fea0003800000 */
[----:B------:R-:W-:Y:S01]  /*6570*/  IMAD.SHL.U32 R78, R53, 0x100, RZ ;  /* 0x00000100354e7824 */ /* 0x000fe200078e00ff */
[----:B------:R-:W-:Y:S01]  /*6580*/  R2UR UR4, R32 ;  /* 0x00000000200472ca */ /* 0x000fe200000e0000 */
[----:B------:R-:W-:Y:S01]  /*6590*/  IMAD.SHL.U32 R72, R55, 0x100, RZ ;  /* 0x0000010037487824 */ /* 0x000fe200078e00ff */
[C---:B------:R-:W-:Y:S01]  /*65a0*/  SHF.L.U32 R50, R52.reuse, 0x10, RZ ;  /* 0x0000001034327819 */ /* 0x040fe200000006ff */
[----:B------:R-:W-:Y:S01]  /*65b0*/  IMAD.SHL.U32 R66, R57, 0x100, RZ ;  /* 0x0000010039427824 */ /* 0x000fe200078e00ff */
[C---:B------:R-:W-:Y:S01]  /*65c0*/  PRMT R49, R52.reuse, 0x8880, RZ ;  /* 0x0000888034317816 */ /* 0x040fe200000000ff */
[----:B------:R-:W-:Y:S01]  /*65d0*/  IMAD.SHL.U32 R60, R59, 0x100, RZ ;  /* 0x000001003b3c7824 */ /* 0x000fe200078e00ff */
[----:B------:R-:W-:Y:S01]  /*65e0*/  SHF.L.U32 R51, R52, 0x8, RZ ;  /* 0x0000000834337819 */ /* 0x000fe200000006ff */
[----:B------:R-:W-:Y:S01]  /*65f0*/  BSSY.RECONVERGENT B0, `(.L_x_116) ;  /* 0x00000a0000007945 */ /* 0x000fe20003800200 */
[----:B------:R-:W-:Y:S02]  /*6600*/  SHF.R.S32.HI R50, RZ, 0x18, R50 ;  /* 0x00000018ff327819 */ /* 0x000fe40000011432 */
[C---:B------:R-:W-:Y:S02]  /*6610*/  PRMT R80, R53.reuse, 0x8880, RZ ;  /* 0x0000888035507816 */ /* 0x040fe400000000ff */
[----:B------:R-:W-:Y:S01]  /*6620*/  SHF.R.S32.HI R51, RZ, 0x18, R51 ;  /* 0x00000018ff337819 */ /* 0x000fe20000011433 */
[----:B-1----:R-:W-:Y:S01]  /*6630*/  LDTM.16dp32bit_t0_t15.x32 R4, tmem[UR4] ;  /* 0x00000004000479ee */ /* 0x002fe20008a80000 */
[----:B------:R-:W3:Y:S01]  /*6640*/  LDTM.16dp32bit_t16_t31.x32 R4, tmem[UR4+0x20] ;  /* 0x00002004000479ee */ /* 0x000ee20008aa0000 */
[----:B------:R-:W-:Y:S01]  /*6650*/  NOP ;  /* 0x0000000000007918 */ /* 0x000fe20000000000 */
[----:B------:R-:W-:Y:S02]  /*6660*/  R2UR UR5, R92 ;  /* 0x000000005c0572ca */ /* 0x000fe400000e0000 */
[----:B------:R-:W-:Y:S02]  /*6670*/  SHF.R.S32.HI R52, RZ, 0x18, R52 ;  /* 0x00000018ff347819 */ /* 0x000fe40000011434 */
[----:B------:R-:W-:Y:S02]  /*6680*/  SHF.L.U32 R79, R53, 0x10, RZ ;  /* 0x00000010354f7819 */ /* 0x000fe400000006ff */
[C---:B------:R-:W-:Y:S02]  /*6690*/  PRMT R77, R54.reuse, 0x8880, RZ ;  /* 0x00008880364d7816 */ /* 0x040fe400000000ff */
[----:B------:R-:W-:Y:S02]  /*66a0*/  SHF.R.S32.HI R53, RZ, 0x18, R53 ;  /* 0x00000018ff357819 */ /* 0x000fe40000011435 */
[----:B------:R-:W-:Y:S02]  /*66b0*/  SHF.L.U32 R76, R54, 0x10, RZ ;  /* 0x00000010364c7819 */ /* 0x000fe400000006ff */
[C---:B------:R-:W-:Y:S01]  /*66c0*/  PRMT R74, R55.reuse, 0x8880, RZ ;  /* 0x00008880374a7816 */ /* 0x040fe200000000ff */
[----:B------:R-:W-:Y:S01]  /*66d0*/  UIADD3 UR5, UPT, UPT, UR5, 0x210, URZ ;  /* 0x0000021005057890 */ /* 0x000fe2000fffe0ff */
[----:B------:R-:W-:Y:S02]  /*66e0*/  SHF.L.U32 R73, R55, 0x10, RZ ;  /* 0x0000001037497819 */ /* 0x000fe400000006ff */
[C---:B------:R-:W-:Y:S01]  /*66f0*/  PRMT R71, R56.reuse, 0x8880, RZ ;  /* 0x0000888038477816 */ /* 0x040fe200000000ff */
[----:B------:R-:W-:Y:S01]  /*6700*/  UPRMT UR5, UR37, 0x654, UR5 ;  /* 0x0000065425057896 */ /* 0x000fe20008000005 */
[----:B------:R-:W-:Y:S02]  /*6710*/  SHF.R.S32.HI R55, RZ, 0x18, R55 ;  /* 0x00000018ff377819 */ /* 0x000fe40000011437 */
[----:B------:R-:W-:Y:S01]  /*6720*/  SHF.L.U32 R70, R56, 0x10, RZ ;  /* 0x0000001038467819 */ /* 0x000fe200000006ff */
[----:B---3--:R-:W-:Y:S01]  /*6730*/  IMAD R4, R47, R4, RZ ;  /* 0x000000042f047224 */ /* 0x008fe200078e02ff */
[----:B------:R-:W-:Y:S01]  /*6740*/  PRMT R68, R57, 0x8880, RZ ;  /* 0x0000888039447816 */ /* 0x000fe200000000ff */
[----:B------:R-:W-:Y:S01]  /*6750*/  IMAD R5, R47, R5, RZ ;  /* 0x000000052f057224 */ /* 0x000fe200078e02ff */
[----:B------:R-:W-:Y:S01]  /*6760*/  SHF.L.U32 R67, R57, 0x10, RZ ;  /* 0x0000001039437819 */ /* 0x000fe200000006ff */
[----:B------:R-:W-:Y:S01]  /*6770*/  IMAD R6, R47, R6, RZ ;  /* 0x000000062f067224 */ /* 0x000fe200078e02ff */
[----:B------:R-:W-:Y:S01]  /*6780*/  SYNCS.ARRIVE.TRANS64.RED.A1T0 RZ, [UR5], RZ ;  /* 0x000000ffffff79a7 */ /* 0x000fe20008100405 */
[----:B------:R-:W-:Y:S01]  /*6790*/  IMAD R4, R49, R48, R4 ;  /* 0x0000003031047224 */ /* 0x000fe200078e0204 */
[----:B------:R-:W-:Y:S01]  /*67a0*/  MOV R49, R80 ;  /* 0x0000005000317202 */ /* 0x000fe20000000f00 */
[----:B------:R-:W-:Y:S01]  /*67b0*/  IMAD R7, R47, R7, RZ ;  /* 0x000000072f077224 */ /* 0x000fe200078e02ff */
[----:B------:R-:W-:Y:S01]  /*67c0*/  PRMT R65, R58, 0x8880, RZ ;  /* 0x000088803a417816 */ /* 0x000fe200000000ff */
[-C--:B------:R-:W-:Y:S01]  /*67d0*/  IMAD R5, R50, R48.reuse, R5 ;  /* 0x0000003032057224 */ /* 0x080fe200078e0205 */
[----:B------:R-:W-:Y:S01]  /*67e0*/  SHF.R.S32.HI R50, RZ, 0x18, R79 ;  /* 0x00000018ff327819 */ /* 0x000fe2000001144f */
[----:B------:R-:W-:Y:S01]  /*67f0*/  IMAD R6, R51, R48, R6 ;  /* 0x0000003033067224 */ /* 0x000fe200078e0206 */
[----:B------:R-:W-:Y:S01]  /*6800*/  SHF.R.S32.HI R51, RZ, 0x18, R78 ;  /* 0x00000018ff337819 */ /* 0x000fe2000001144e */
[C---:B------:R-:W-:Y:S01]  /*6810*/  IMAD R8, R47.reuse, R8, RZ ;  /* 0x000000082f087224 */ /* 0x040fe200078e02ff */
[----:B------:R-:W-:Y:S01]  /*6820*/  SHF.R.S32.HI R57, RZ, 0x18, R57 ;  /* 0x00000018ff397819 */ /* 0x000fe20000011439 */
[----:B------:R-:W-:Y:S01]  /*6830*/  IMAD R7, R52, R48, R7 ;  /* 0x0000003034077224 */ /* 0x000fe200078e0207 */
[----:B------:R-:W-:Y:S01]  /*6840*/  SHF.L.U32 R64, R58, 0x10, RZ ;  /* 0x000000103a407819 */ /* 0x000fe200000006ff */
[----:B------:R-:W-:Y:S01]  /*6850*/  IMAD R9, R47, R9, RZ ;  /* 0x000000092f097224 */ /* 0x000fe200078e02ff */
[----:B------:R-:W-:Y:S01]  /*6860*/  PRMT R62, R59, 0x8880, RZ ;  /* 0x000088803b3e7816 */ /* 0x000fe200000000ff */
[----:B------:R-:W-:Y:S01]  /*6870*/  IMAD R10, R47, R10, RZ ;  /* 0x0000000a2f0a7224 */ /* 0x000fe200078e02ff */
[----:B------:R-:W-:Y:S01]  /*6880*/  I2IP.S8.S32.SAT R92, R7, R6, RZ ;  /* 0x00000006075c7239 */ /* 0x000fe200000014ff */
[----:B------:R-:W-:Y:S01]  /*6890*/  IMAD R8, R49, R48, R8 ;  /* 0x0000003031087224 */ /* 0x000fe200078e0208 */
[----:B------:R-:W-:Y:S01]  /*68a0*/  MOV R49, R77 ;  /* 0x0000004d00317202 */ /* 0x000fe20000000f00 */
[----:B------:R-:W-:Y:S01]  /*68b0*/  IMAD R11, R47, R11, RZ ;  /* 0x0000000b2f0b7224 */ /* 0x000fe200078e02ff */
[----:B------:R-:W-:Y:S01]  /*68c0*/  I2IP.S8.S32.SAT R92, R5, R4, R92 ;  /* 0x00000004055c7239 */ /* 0x000fe2000000145c */
[-C--:B------:R-:W-:Y:S01]  /*68d0*/  IMAD R9, R50, R48.reuse, R9 ;  /* 0x0000003032097224 */ /* 0x080fe200078e0209 */
[----:B------:R-:W-:Y:S01]  /*68e0*/  SHF.R.S32.HI R50, RZ, 0x18, R76 ;  /* 0x00000018ff327819 */ /* 0x000fe2000001144c */
[----:B------:R-:W-:Y:S01]  /*68f0*/  IMAD R10, R51, R48, R10 ;  /* 0x00000030330a7224 */ /* 0x000fe200078e020a */
[----:B------:R-:W-:Y:S01]  /*6900*/  MOV R51, R74 ;  /* 0x0000004a00337202 */ /* 0x000fe20000000f00 */
[----:B------:R-:W-:Y:S01]  /*6910*/  IMAD R12, R47, R12, RZ ;  /* 0x0000000c2f0c7224 */ /* 0x000fe200078e02ff */
[----:B------:R-:W-:Y:S01]  /*6920*/  SHF.L.U32 R75, R54, 0x8, RZ ;  /* 0x00000008364b7819 */ /* 0x000fe200000006ff */
[-C--:B------:R-:W-:Y:S01]  /*6930*/  IMAD R11, R53, R48.reuse, R11 ;  /* 0x00000030350b7224 */ /* 0x080fe200078e020b */
[----:B------:R-:W-:Y:S01]  /*6940*/  SHF.R.S32.HI R54, RZ, 0x18, R54 ;  /* 0x00000018ff367819 */ /* 0x000fe20000011436 */
[----:B------:R-:W-:Y:S01]  /*6950*/  IMAD R13, R47, R13, RZ ;  /* 0x0000000d2f0d7224 */ /* 0x000fe200078e02ff */
[----:B------:R-:W-:Y:S01]  /*6960*/  SHF.R.S32.HI R53, RZ, 0x18, R72 ;  /* 0x00000018ff357819 */ /* 0x000fe20000011448 */
[----:B------:R-:W-:Y:S01]  /*6970*/  IMAD R12, R49, R48, R12 ;  /* 0x00000030310c7224 */ /* 0x000fe200078e020c */
[----:B------:R-:W-:Y:S01]  /*6980*/  SHF.R.S32.HI R49, RZ, 0x18, R75 ;  /* 0x00000018ff317819 */ /* 0x000fe2000001144b */
[----:B------:R-:W-:Y:S01]  /*6990*/  IMAD R14, R47, R14, RZ ;  /* 0x0000000e2f0e7224 */ /* 0x000fe200078e02ff */
[----:B------:R-:W-:Y:S01]  /*69a0*/  I2IP.S8.S32.SAT R93, R11, R10, RZ ;  /* 0x0000000a0b5d7239 */ /* 0x000fe200000014ff */
[----:B------:R-:W-:Y:S01]  /*69b0*/  IMAD R15, R47, R15, RZ ;  /* 0x0000000f2f0f7224 */ /* 0x000fe200078e02ff */
[----:B------:R-:W-:Y:S01]  /*69c0*/  SHF.L.U32 R61, R59, 0x10, RZ ;  /* 0x000000103b3d7819 */ /* 0x000fe200000006ff */
[----:B------:R-:W-:Y:S01]  /*69d0*/  IMAD R13, R50, R48, R13 ;  /* 0x00000030320d7224 */ /* 0x000fe200078e020d */
[----:B------:R-:W-:Y:S01]  /*69e0*/  I2IP.S8.S32.SAT R93, R9, R8, R93 ;  /* 0x00000008095d7239 */ /* 0x000fe2000000145d */
[----:B------:R-:W-:Y:S01]  /*69f0*/  IMAD R16, R47, R16, RZ ;  /* 0x000000102f107224 */ /* 0x000fe200078e02ff */
[----:B------:R-:W-:Y:S01]  /*6a00*/  SHF.R.S32.HI R50, RZ, 0x18, R73 ;  /* 0x00000018ff327819 */ /* 0x000fe20000011449 */
[-C--:B------:R-:W-:Y:S01]  /*6a10*/  IMAD R14, R49, R48.reuse, R14 ;  /* 0x00000030310e7224 */ /* 0x080fe200078e020e */
[----:B------:R-:W-:Y:S01]  /*6a20*/  SHF.R.S32.HI R59, RZ, 0x18, R59 ;  /* 0x00000018ff3b7819 */ /* 0x000fe2000001143b */
[C---:B------:R-:W-:Y:S01]  /*6a30*/  IMAD R17, R47.reuse, R17, RZ ;  /* 0x000000112f117224 */ /* 0x040fe200078e02ff */
[----:B------:R-:W-:Y:S01]  /*6a40*/  SHF.L.U32 R69, R56, 0x8, RZ ;  /* 0x0000000838457819 */ /* 0x000fe200000006ff */
[----:B------:R-:W-:Y:S01]  /*6a50*/  IMAD R15, R54, R48, R15 ;  /* 0x00000030360f7224 */ /* 0x000fe200078e020f */
[----:B------:R-:W-:Y:S01]  /*6a60*/  SHF.R.S32.HI R56, RZ, 0x18, R56 ;  /* 0x00000018ff387819 */ /* 0x000fe20000011438 */
[----:B------:R-:W-:Y:S01]  /*6a70*/  IMAD R18, R47, R18, RZ ;  /* 0x000000122f127224 */ /* 0x000fe200078e02ff */
[----:B------:R-:W-:Y:S01]  /*6a80*/  SHF.L.U32 R63, R58, 0x8, RZ ;  /* 0x000000083a3f7819 */ /* 0x000fe200000006ff */
[----:B------:R-:W-:Y:S01]  /*6a90*/  IMAD R16, R51, R48, R16 ;  /* 0x0000003033107224 */ /* 0x000fe200078e0210 */
[----:B------:R-:W-:Y:S01]  /*6aa0*/  I2IP.S8.S32.SAT R94, R15, R14, RZ ;  /* 0x0000000e0f5e7239 */ /* 0x000fe200000014ff */
[----:B------:R-:W-:Y:S01]  /*6ab0*/  IMAD R19, R47, R19, RZ ;  /* 0x000000132f137224 */ /* 0x000fe200078e02ff */
[----:B------:R-:W-:Y:S01]  /*6ac0*/  SHF.R.S32.HI R51, RZ, 0x18, R70 ;  /* 0x00000018ff337819 */ /* 0x000fe20000011446 */
[----:B------:R-:W-:Y:S01]  /*6ad0*/  IMAD R17, R50, R48, R17 ;  /* 0x0000003032117224 */ /* 0x000fe200078e0211 */
[----:B------:R-:W-:Y:S01]  /*6ae0*/  I2IP.S8.S32.SAT R94, R13, R12, R94 ;  /* 0x0000000c0d5e7239 */ /* 0x000fe2000000145e */
[----:B------:R-:W-:Y:S01]  /*6af0*/  IMAD R0, R47, R20, RZ ;  /* 0x000000142f007224 */ /* 0x000fe200078e02ff */
[----:B------:R-:W-:Y:S01]  /*6b00*/  SHF.R.S32.HI R50, RZ, 0x18, R69 ;  /* 0x00000018ff327819 */ /* 0x000fe20000011445 */
[-C--:B------:R-:W-:Y:S01]  /*6b10*/  IMAD R18, R53, R48.reuse, R18 ;  /* 0x0000003035127224 */ /* 0x080fe200078e0212 */
[----:B------:R-:W-:Y:S01]  /*6b20*/  SHF.R.S32.HI R58, RZ, 0x18, R58 ;  /* 0x00000018ff3a7819 */ /* 0x000fe2000001143a */
[----:B------:R-:W-:Y:S01]  /*6b30*/  IMAD.MOV.U32 R49, RZ, RZ, R71 ;  /* 0x000000ffff317224 */ /* 0x000fe200078e0047 */
[----:B------:R-:W-:Y:S01]  /*6b40*/  SHF.R.S32.HI R53, RZ, 0x18, R60 ;  /* 0x00000018ff357819 */ /* 0x000fe2000001143c */
[----:B------:R-:W-:Y:S02]  /*6b50*/  IMAD R2, R47, R21, RZ ;  /* 0x000000152f027224 */ /* 0x000fe400078e02ff */
[----:B------:R-:W-:Y:S02]  /*6b60*/  IMAD R19, R55, R48, R19 ;  /* 0x0000003037137224 */ /* 0x000fe400078e0213 */
[----:B------:R-:W-:Y:S02]  /*6b70*/  IMAD R3, R47, R22, RZ ;  /* 0x000000162f037224 */ /* 0x000fe400078e02ff */
[----:B------:R-:W-:Y:S01]  /*6b80*/  IMAD R0, R49, R48, R0 ;  /* 0x0000003031007224 */ /* 0x000fe200078e0200 */
[----:B------:R-:W-:Y:S01]  /*6b90*/  I2IP.S8.S32.SAT R95, R19, R18, RZ ;  /* 0x00000012135f7239 */ /* 0x000fe200000014ff */
[----:B------:R-:W-:Y:S01]  /*6ba0*/  IMAD R23, R47, R23, RZ ;  /* 0x000000172f177224 */ /* 0x000fe200078e02ff */
[----:B------:R-:W-:Y:S01]  /*6bb0*/  MOV R49, R68 ;  /* 0x0000004400317202 */ /* 0x000fe20000000f00 */
[----:B------:R-:W-:Y:S01]  /*6bc0*/  IMAD R2, R51, R48, R2 ;  /* 0x0000003033027224 */ /* 0x000fe200078e0202 */
[----:B------:R-:W-:Y:S01]  /*6bd0*/  I2IP.S8.S32.SAT R95, R17, R16, R95 ;  /* 0x00000010115f7239 */ /* 0x000fe2000000145f */
[C---:B------:R-:W-:Y:S01]  /*6be0*/  IMAD R20, R47.reuse, R24, RZ ;  /* 0x000000182f147224 */ /* 0x040fe200078e02ff */
[----:B------:R-:W-:Y:S01]  /*6bf0*/  SHF.R.S32.HI R51, RZ, 0x18, R66 ;  /* 0x00000018ff337819 */ /* 0x000fe20000011442 */
[-C--:B------:R-:W-:Y:S01]  /*6c00*/  IMAD R3, R50, R48.reuse, R3 ;  /* 0x0000003032037224 */ /* 0x080fe200078e0203 */
[----:B------:R-:W-:Y:S01]  /*6c10*/  SHF.R.S32.HI R50, RZ, 0x18, R67 ;  /* 0x00000018ff327819 */ /* 0x000fe20000011443 */
[C---:B------:R-:W-:Y:S01]  /*6c20*/  IMAD R21, R47.reuse, R25, RZ ;  /* 0x000000192f157224 */ /* 0x040fe200078e02ff */
[----:B------:R1:W-:Y:S01]  /*6c30*/  STS.128 [R105+UR43+0x1400], R92 ;  /* 0x0014005c69007988 */ /* 0x0003e20008000c2b */
[----:B------:R-:W-:Y:S02]  /*6c40*/  IMAD R23, R56, R48, R23 ;  /* 0x0000003038177224 */ /* 0x000fe400078e0217 */
[----:B------:R-:W-:Y:S02]  /*6c50*/  IMAD R22, R47, R26, RZ ;  /* 0x0000001a2f167224 */ /* 0x000fe400078e02ff */
[-C--:B------:R-:W-:Y:S01]  /*6c60*/  IMAD R20, R49, R48.reuse, R20 ;  /* 0x0000003031147224 */ /* 0x080fe200078e0214 */
[----:B------:R-:W-:Y:S01]  /*6c70*/  I2IP.S8.S32.SAT R115, R23, R3, RZ ;  /* 0x0000000317737239 */ /* 0x000fe200000014ff */
[C---:B------:R-:W-:Y:S01]  /*6c80*/  IMAD R27, R47.reuse, R27, RZ ;  /* 0x0000001b2f1b7224 */ /* 0x040fe200078e02ff */
[----:B------:R-:W-:Y:S01]  /*6c90*/  MOV R49, R65 ;  /* 0x0000004100317202 */ /* 0x000fe20000000f00 */
[----:B------:R-:W-:Y:S01]  /*6ca0*/  IMAD R21, R50, R48, R21 ;  /* 0x0000003032157224 */ /* 0x000fe200078e0215 */
[----:B------:R-:W-:Y:S01]  /*6cb0*/  I2IP.S8.S32.SAT R116, R2, R0, R115 ;  /* 0x0000000002747239 */ /* 0x000fe20000001473 */
[----:B------:R-:W-:Y:S01]  /*6cc0*/  IMAD R24, R47, R28, RZ ;  /* 0x0000001c2f187224 */ /* 0x000fe200078e02ff */
[----:B------:R-:W-:Y:S01]  /*6cd0*/  SHF.R.S32.HI R50, RZ, 0x18, R64 ;  /* 0x00000018ff327819 */ /* 0x000fe20000011440 */
[----:B------:R-:W-:Y:S01]  /*6ce0*/  IMAD R22, R51, R48, R22 ;  /* 0x0000003033167224 */ /* 0x000fe200078e0216 */
[----:B------:R-:W-:Y:S01]  /*6cf0*/  MOV R51, R62 ;  /* 0x0000003e00337202 */ /* 0x000fe20000000f00 */
[-C--:B------:R-:W-:Y:S02]  /*6d00*/  IMAD R27, R57, R48.reuse, R27 ;  /* 0x00000030391b7224 */ /* 0x080fe400078e021b */
[----:B------:R-:W-:Y:S02]  /*6d10*/  IMAD R25, R47, R29, RZ ;  /* 0x0000001d2f197224 */ /* 0x000fe400078e02ff */
[----:B------:R-:W-:Y:S01]  /*6d20*/  IMAD R24, R49, R48, R24 ;  /* 0x0000003031187224 */ /* 0x000fe200078e0218 */
[----:B------:R-:W-:Y:S01]  /*6d30*/  SHF.R.S32.HI R49, RZ, 0x18, R63 ;  /* 0x00000018ff317819 */ /* 0x000fe2000001143f */
[----:B------:R-:W-:Y:S01]  /*6d40*/  IMAD R26, R47, R30, RZ ;  /* 0x0000001e2f1a7224 */ /* 0x000fe200078e02ff */
[----:B------:R-:W-:Y:S01]  /*6d50*/  I2IP.S8.S32.SAT R117, R27, R22, RZ ;  /* 0x000000161b757239 */ /* 0x000fe200000014ff */
[C---:B------:R-:W-:Y:S02]  /*6d60*/  IMAD R31, R47.reuse, R31, RZ ;  /* 0x0000001f2f1f7224 */ /* 0x040fe400078e02ff */
[----:B------:R-:W-:Y:S01]  /*6d70*/  IMAD R25, R50, R48, R25 ;  /* 0x0000003032197224 */ /* 0x000fe200078e0219 */
[----:B------:R-:W-:Y:S01]  /*6d80*/  SHF.R.S32.HI R50, RZ, 0x18, R61 ;  /* 0x00000018ff327819 */ /* 0x000fe2000001143d */
[----:B------:R-:W-:Y:S01]  /*6d90*/  IMAD R28, R47, R32, RZ ;  /* 0x000000202f1c7224 */ /* 0x000fe200078e02ff */
[----:B------:R-:W-:Y:S01]  /*6da0*/  I2IP.S8.S32.SAT R117, R21, R20, R117 ;  /* 0x0000001415757239 */ /* 0x000fe20000001475 */
[-C--:B------:R-:W-:Y:S02]  /*6db0*/  IMAD R26, R49, R48.reuse, R26 ;  /* 0x00000030311a7224 */ /* 0x080fe400078e021a */
[----:B------:R-:W-:Y:S02]  /*6dc0*/  IMAD R29, R47, R33, RZ ;  /* 0x000000212f1d7224 */ /* 0x000fe400078e02ff */
[-C--:B------:R-:W-:Y:S02]  /*6dd0*/  IMAD R31, R58, R48.reuse, R31 ;  /* 0x000000303a1f7224 */ /* 0x080fe400078e021f */
[----:B------:R-:W-:Y:S02]  /*6de0*/  IMAD R28, R51, R48, R28 ;  /* 0x00000030331c7224 */ /* 0x000fe400078e021c */
[----:B------:R-:W-:Y:S01]  /*6df0*/  IMAD R30, R47, R34, RZ ;  /* 0x000000222f1e7224 */ /* 0x000fe200078e02ff */
[----:B------:R-:W-:Y:S01]  /*6e00*/  I2IP.S8.S32.SAT R114, R31, R26, RZ ;  /* 0x0000001a1f727239 */ /* 0x000fe200000014ff */
[----:B------:R-:W-:Y:S02]  /*6e10*/  IMAD R29, R50, R48, R29 ;  /* 0x00000030321d7224 */ /* 0x000fe400078e021d */
[----:B------:R-:W-:Y:S01]  /*6e20*/  IMAD R35, R47, R35, RZ ;  /* 0x000000232f237224 */ /* 0x000fe200078e02ff */
[----:B------:R-:W-:Y:S01]  /*6e30*/  I2IP.S8.S32.SAT R118, R25, R24, R114 ;  /* 0x0000001819767239 */ /* 0x000fe20000001472 */
[-C--:B------:R-:W-:Y:S01]  /*6e40*/  IMAD R30, R53, R48.reuse, R30 ;  /* 0x00000030351e7224 */ /* 0x080fe200078e021e */
[----:B------:R-:W-:Y:S01]  /*6e50*/  IADD3 R114, PT, PT, R44, 0x1, RZ ;  /* 0x000000012c727810 */ /* 0x000fe20007ffe0ff */
[----:B------:R-:W-:Y:S05]  /*6e60*/  IMAD R35, R59, R48, R35 ;  /* 0x000000303b237224 */ /* 0x000fea00078e0223 */
[----:B------:R-:W-:Y:S04]  /*6e70*/  I2IP.S8.S32.SAT R120, R35, R30, RZ ;  /* 0x0000001e23787239 */ /* 0x000fe800000014ff */
[----:B------:R-:W-:Y:S05]  /*6e80*/  I2IP.S8.S32.SAT R119, R29, R28, R120 ;  /* 0x0000001c1d777239 */ /* 0x000fea0000001478 */
[----:B------:R1:W-:Y:S01]  /*6e90*/  STS.128 [R104+0x1010], R116 ;  /* 0x0010107468007388 */ /* 0x0003e20000000c00 */
[----:B------:R-:W-:Y:S01]  /*6ea0*/  @!PT LDS RZ, [RZ] ;  /* 0x00000000fffff984 */ /* 0x000fe20000000800 */
[----:B------:R-:W-:Y:S01]  /*6eb0*/  @!PT LDS RZ, [RZ] ;  /* 0x00000000fffff984 */ /* 0x000fe20000000800 */
[----:B------:R-:W-:Y:S01]  /*6ec0*/  @!PT LDS RZ, [RZ] ;  /* 0x00000000fffff984 */ /* 0x000fe20000000800 */
[----:B------:R-:W-:Y:S01]  /*6ed0*/  @!PT LDS RZ, [RZ] ;  /* 0x00000000fffff984 */ /* 0x000fe20000000800 */
[----:B------:R3:W-:Y:S07]  /*6ee0*/  MEMBAR.ALL.CTA ;  /* 0x0000000000007992 */ /* 0x0007ee0000008000 */
[----:B---3--:R-:W3:Y:S02]  /*6ef0*/  FENCE.VIEW.ASYNC.S ;  /* 0x00000000000073c6 */ /* 0x008ee40000000000 */
[----:B---3--:R-:W-:Y:S06]  /*6f00*/  BAR.SYNC.DEFER_BLOCKING 0x1, 0x80 ;  /* 0x0042000000007b1d */ /* 0x008fec0000010000 */
[----:B------:R-:W-:Y:S05]  /*6f10*/  @P0 BRA `(.L_x_117) ;  /* 0x0000000000340947 */ /* 0x000fea0003800000 */
[----:B------:R-:W-:Y:S01]  /*6f20*/  UIADD3 UR12, UPT, UPT, UR43, 0x1400, URZ ;  /* 0x000014002b0c7890 */ /* 0x000fe2000fffe0ff */
[----:B------:R-:W-:Y:S01]  /*6f30*/  R2UR UR9, R97 ;  /* 0x00000000610972ca */ /* 0x000fe200000e0000 */
[----:B------:R-:W-:Y:S01]  /*6f40*/  UIADD3 UR10, UP0, UPT, UR46, 0x680, URZ ;  /* 0x000006802e0a7890 */ /* 0x000fe2000ff1e0ff */
[----:B------:R-:W-:Y:S01]  /*6f50*/  R2UR UR8, R99 ;  /* 0x00000000630872ca */ /* 0x000fe200000e0000 */
[----:B------:R-:W-:Y:S02]  /*6f60*/  UMOV UR7, UR36 ;  /* 0x0000002400077c82 */ /* 0x000fe40008000000 */
[----:B------:R-:W-:Y:S01]  /*6f70*/  IMAD.U32 R111, RZ, RZ, UR12 ;  /* 0x0000000cff6f7e24 */ /* 0x000fe2000f8e00ff */
[----:B------:R-:W-:Y:S04]  /*6f80*/  UIADD3.X UR11, UPT, UPT, URZ, UR47, URZ, UP0, !UPT ;  /* 0x0000002fff0b7290 */ /* 0x000fe800087fe4ff */
[----:B------:R-:W-:Y:S03]  /*6f90*/  R2UR UR4, R111 ;  /* 0x000000006f0472ca */ /* 0x000fe600000e0000 */
[----:B------:R-:W-:Y:S02]  /*6fa0*/  USHF.L.U32 UR5, UR9, 0x6, URZ ;  /* 0x0000000609057899 */ /* 0x000fe400080006ff */
[----:B------:R-:W-:Y:S09]  /*6fb0*/  USHF.L.U32 UR6, UR8, 0x6, URZ ;  /* 0x0000000608067899 */ /* 0x000ff200080006ff */
[----:B------:R3:W-:Y:S01]  /*6fc0*/  UTMASTG.3D [UR4], [UR10] ;  /* 0x000000040a0073b5 */ /* 0x0007e20008010000 */
[----:B------:R0:W-:Y:S01]  /*6fd0*/  UTMACMDFLUSH ;  /* 0x00000000000079b7 */ /* 0x0001e20000000000 */
[----:B---3--:R-:W-:Y:S04]  /*6fe0*/  DEPBAR.LE SB0, 0x0 ;  /* 0x000080000000791a */ /* 0x008fe80000000000 */
.L_x_117:
[----:B------:R-:W-:Y:S05]  /*6ff0*/  BSYNC.RECONVERGENT B0 ;  /* 0x0000000000007941 */ /* 0x000fea0003800200 */
.L_x_116:
[----:B------:R-:W-:Y:S01]  /*7000*/  BAR.SYNC.DEFER_BLOCKING 0x1, 0x80 ;  /* 0x0042000000007b1d */ /* 0x000fe20000010000 */
[----:B------:R-:W-:Y:S01]  /*7010*/  ISETP.NE.AND P2, PT, R112, RZ, PT ;  /* 0x000000ff7000720c */ /* 0x000fe20003f45270 */
[----:B------:R-:W-:Y:S01]  /*7020*/  IMAD.IADD R97, R43, 0x1, R81 ;  /* 0x000000012b617824 */ /* 0x000fe200078e0251 */
[----:B------:R-:W-:Y:S01]  /*7030*/  ISETP.NE.AND P0, PT, R113, 0x2, PT ;  /* 0x000000027100780c */ /* 0x000fe20003f05270 */
[----:B------:R-:W-:Y:S01]  /*7040*/  IMAD.IADD R99, R45, 0x1, R96 ;  /* 0x000000012d637824 */ /* 0x000fe200078e0260 */
[----:B------:R-:W-:Y:S02]  /*7050*/  ISETP.NE.AND P1, PT, R114, 0x4, PT ;  /* 0x000000047200780c */ /* 0x000fe40003f25270 */
[----:B------:R-:W-:Y:S02]  /*7060*/  SEL R0, RZ, 0x1, P0 ;  /* 0x00000001ff007807 */ /* 0x000fe40000000000 */
[----:B------:R-:W-:Y:S02]  /*7070*/  SEL R3, RZ, 0x1, P1 ;  /* 0x00000001ff037807 */ /* 0x000fe40000800000 */
[----:B------:R-:W-:Y:S02]  /*7080*/  LOP3.LUT R109, R109, R0, RZ, 0x3c, !PT ;  /* 0x000000006d6d7212 */ /* 0x000fe400078e3cff */
[----:B------:R-:W-:Y:S02]  /*7090*/  LOP3.LUT R110, R110, R3, RZ, 0x3c, !PT ;  /* 0x000000036e6e7212 */ /* 0x000fe400078e3cff */
[----:B------:R-:W-:Y:S02]  /*70a0*/  @P2 R2UR UR36, R107 ;  /* 0x000000006b2422ca */ /* 0x000fe400000e0000 */
[----:B------:R-:W-:Y:S02]  /*70b0*/  SEL R113, R113, RZ, P0 ;  /* 0x000000ff71717207 */ /* 0x000fe40000000000 */
[----:B------:R-:W-:Y:S01]  /*70c0*/  SEL R44, R114, RZ, P1 ;  /* 0x000000ff722c7207 */ /* 0x000fe20000800000 */
[----:B------:R-:W-:Y:S10]  /*70d0*/  @P2 BRA `(.L_x_118) ;  /* 0xffffffe400682947 */ /* 0x000ff4000383ffff */
[----:B------:R-:W-:Y:S05]  /*70e0*/  EXIT ;  /* 0x000000000000794d */ /* 0x000fea0003800000 */
.L_x_20:
[----:B--2---:R2:W1:Y:S02]  /*70f0*/  SYNCS.PHASECHK.TRANS64.TRYWAIT P0, [R3+URZ+0x240], R2 ;  /* 0x00024002030075a7 */ /* 0x00446400080011ff */
[----:B-1----:R-:W-:Y:S05]  /*7100*/  @!P0 NANOSLEEP.SYNCS 0x989680 ;  /* 0x009896800000895d */ /* 0x002fea0003900000 */
[----:B------:R-:W1:Y:S02]  /*7110*/  @!P0 SYNCS.PHASECHK.TRANS64 P0, [R3+URZ+0x240], R2 ;  /* 0x00024002030085a7 */ /* 0x000e6400080010ff */
[----:B-1----:R-:W-:Y:S05]  /*7120*/  @!P0 BRA `(.L_x_20) ;  /* 0xfffffffc00f08947 */ /* 0x002fea000383ffff */
[----:B------:R-:W-:Y:S05]  /*7130*/  BRA `(.L_x_119) ;  /* 0xffffffa400d47947 */ /* 0x000fea000383ffff */
.L_x_23:
[----:B-1----:R-:W-:-:S07]  /*7140*/  MOV R2, UR33 ;  /* 0x0000002100027c02 */ /* 0x002fce0008000f00 */
.L_x_120:
[----:B-1----:R1:W2:Y:S02]  /*7150*/  SYNCS.PHASECHK.TRANS64.TRYWAIT P0, [R2+URZ+0xd8], R5 ;  /* 0x0000d805020075a7 */ /* 0x0022a400080011ff */
[----:B--2---:R-:W-:Y:S05]  /*7160*/  @!P0 NANOSLEEP.SYNCS 0x989680 ;  /* 0x009896800000895d */ /* 0x004fea0003900000 */
[----:B------:R-:W2:Y:S02]  /*7170*/  @!P0 SYNCS.PHASECHK.TRANS64 P0, [R2+URZ+0xd8], R5 ;  /* 0x0000d805020085a7 */ /* 0x000ea400080010ff */
[----:B--2---:R-:W-:Y:S05]  /*7180*/  @!P0 BRA `(.L_x_120) ;  /* 0xfffffffc00f08947 */ /* 0x004fea000383ffff */
[----:B------:R-:W-:Y:S05]  /*7190*/  BRA `(.L_x_22) ;  /* 0xffffffa800247947 */ /* 0x000fea000383ffff */
.L_x_29:
[----:B-1----:R-:W-:-:S07]  /*71a0*/  MOV R2, UR17 ;  /* 0x0000001100027c02 */ /* 0x002fce0008000f00 */
.L_x_121:
[----:B-1----:R1:W2:Y:S02]  /*71b0*/  SYNCS.PHASECHK.TRANS64.TRYWAIT P0, [R2+URZ+0xd8], R5 ;  /* 0x0000d805020075a7 */ /* 0x0022a400080011ff */
[----:B--2---:R-:W-:Y:S05]  /*71c0*/  @!P0 NANOSLEEP.SYNCS 0x989680 ;  /* 0x009896800000895d */ /* 0x004fea0003900000 */
[----:B------:R-:W2:Y:S02]  /*71d0*/  @!P0 SYNCS.PHASECHK.TRANS64 P0, [R2+URZ+0xd8], R5 ;  /* 0x0000d805020085a7 */ /* 0x000ea400080010ff */
[----:B--2---:R-:W-:Y:S05]  /*71e0*/  @!P0 BRA `(.L_x_121) ;  /* 0xfffffffc00f08947 */ /* 0x004fea000383ffff */
[----:B------:R-:W-:Y:S05]  /*71f0*/  BRA `(.L_x_28) ;  /* 0xffffffa800c87947 */ /* 0x000fea000383ffff */
.L_x_33:
[----:B-1----:R1:W2:Y:S02]  /*7200*/  SYNCS.PHASECHK.TRANS64.TRYWAIT P0, [R2+URZ+0x1d0], R3 ;  /* 0x0001d003020075a7 */ /* 0x0022a400080011ff */
[----:B--2---:R-:W-:Y:S05]  /*7210*/  @!P0 NANOSLEEP.SYNCS 0x989680 ;  /* 0x009896800000895d */ /* 0x004fea0003900000 */
[----:B------:R-:W2:Y:S02]  /*7220*/  @!P0 SYNCS.PHASECHK.TRANS64 P0, [R2+URZ+0x1d0], R3 ;  /* 0x0001d003020085a7 */ /* 0x000ea400080010ff */
[----:B--2---:R-:W-:Y:S05]  /*7230*/  @!P0 BRA `(.L_x_33) ;  /* 0xfffffffc00f08947 */ /* 0x004fea000383ffff */
[----:B------:R-:W-:Y:S05]  /*7240*/  BRA `(.L_x_122) ;  /* 0xffffffac00547947 */ /* 0x000fea000383ffff */
.L_x_37:
[----:B----4-:R-:W-:-:S07]  /*7250*/  MOV R0, UR5 ;  /* 0x0000000500007c02 */ /* 0x010fce0008000f00 */
.L_x_123:
[----:B-1----:R1:W2:Y:S02]  /*7260*/  SYNCS.PHASECHK.TRANS64.TRYWAIT P0, [R0+URZ], R3 ;  /* 0x00000003000075a7 */ /* 0x0022a400080011ff */
[----:B--2---:R-:W-:Y:S05]  /*7270*/  @!P0 NANOSLEEP.SYNCS 0x989680 ;  /* 0x009896800000895d */ /* 0x004fea0003900000 */
[----:B------:R-:W2:Y:S02]  /*7280*/  @!P0 SYNCS.PHASECHK.TRANS64 P0, [R0+URZ], R3 ;  /* 0x00000003000085a7 */ /* 0x000ea400080010ff */
[----:B--2---:R-:W-:Y:S05]  /*7290*/  @!P0 BRA `(.L_x_123) ;  /* 0xfffffffc00f08947 */ /* 0x004fea000383ffff */
[----:B------:R-:W-:Y:S05]  /*72a0*/  BRA `(.L_x_124) ;  /* 0xffffffb000c47947 */ /* 0x000fea000383ffff */
.L_x_38:
[----:B----4-:R-:W-:-:S07]  /*72b0*/  MOV R0, UR5 ;  /* 0x0000000500007c02 */ /* 0x010fce0008000f00 */
.L_x_125:
[----:B-1----:R1:W2:Y:S02]  /*72c0*/  SYNCS.PHASECHK.TRANS64.TRYWAIT P0, [R0+URZ], R3 ;  /* 0x00000003000075a7 */ /* 0x0022a400080011ff */
[----:B--2---:R-:W-:Y:S05]  /*72d0*/  @!P0 NANOSLEEP.SYNCS 0x989680 ;  /* 0x009896800000895d */ /* 0x004fea0003900000 */
[----:B------:R-:W2:Y:S02]  /*72e0*/  @!P0 SYNCS.PHASECHK.TRANS64 P0, [R0+URZ], R3 ;  /* 0x00000003000085a7 */ /* 0x000ea400080010ff */
[----:B--2---:R-:W-:Y:S05]  /*72f0*/  @!P0 BRA `(.L_x_125) ;  /* 0xfffffffc00f08947 */ /* 0x004fea000383ffff */
[----:B------:R-:W-:Y:S05]  /*7300*/  BRA `(.L_x_126) ;  /* 0xffffffb000d07947 */ /* 0x000fea000383ffff */
.L_x_39:
[----:B----4-:R-:W-:-:S07]  /*7310*/  MOV R0, UR5 ;  /* 0x0000000500007c02 */ /* 0x010fce0008000f00 */
.L_x_127:
[----:B-1----:R1:W2:Y:S02]  /*7320*/  SYNCS.PHASECHK.TRANS64.TRYWAIT P0, [R0+URZ], R3 ;  /* 0x00000003000075a7 */ /* 0x0022a400080011ff */
[----:B--2---:R-:W-:Y:S05]  /*7330*/  @!P0 NANOSLEEP.SYNCS 0x989680 ;  /* 0x009896800000895d */ /* 0x004fea0003900000 */
[----:B------:R-:W2:Y:S02]  /*7340*/  @!P0 SYNCS.PHASECHK.TRANS64 P0, [R0+URZ], R3 ;  /* 0x00000003000085a7 */ /* 0x000ea400080010ff */
[----:B--2---:R-:W-:Y:S05]  /*7350*/  @!P0 BRA `(.L_x_127) ;  /* 0xfffffffc00f08947 */ /* 0x004fea000383ffff */
[----:B------:R-:W-:Y:S05]  /*7360*/  BRA `(.L_x_128) ;  /* 0xffffffb000dc7947 */ /* 0x000fea000383ffff */
.L_x_40:
[----:B----4-:R-:W-:-:S07]  /*7370*/  MOV R0, UR5 ;  /* 0x0000000500007c02 */ /* 0x010fce0008000f00 */
.L_x_129:
[----:B-1----:R1:W2:Y:S02]  /*7380*/  SYNCS.PHASECHK.TRANS64.TRYWAIT P0, [R0+URZ], R3 ;  /* 0x00000003000075a7 */ /* 0x0022a400080011ff */
[----:B--2---:R-:W-:Y:S05]  /*7390*/  @!P0 NANOSLEEP.SYNCS 0x989680 ;  /* 0x009896800000895d */ /* 0x004fea0003900000 */
[----:B------:R-:W2:Y:S02]  /*73a0*/  @!P0 SYNCS.PHASECHK.TRANS64 P0, [R0+URZ], R3 ;  /* 0x00000003000085a7 */ /* 0x000ea400080010ff */
[----:B--2---:R-:W-:Y:S05]  /*73b0*/  @!P0 BRA `(.L_x_129) ;  /* 0xfffffffc00f08947 */ /* 0x004fea000383ffff */
[----:B------:R-:W-:Y:S05]  /*73c0*/  BRA `(.L_x_130) ;  /* 0xffffffb000e87947 */ /* 0x000fea000383ffff */
.L_x_41:
[----:B----4-:R-:W-:-:S07]  /*73d0*/  MOV R0, UR5 ;  /* 0x0000000500007c02 */ /* 0x010fce0008000f00 */
.L_x_131:
[----:B-1----:R1:W2:Y:S02]  /*73e0*/  SYNCS.PHASECHK.TRANS64.TRYWAIT P0, [R0+URZ], R3 ;  /* 0x00000003000075a7 */ /* 0x0022a400080011ff */
[----:B--2---:R-:W-:Y:S05]  /*73f0*/  @!P0 NANOSLEEP.SYNCS 0x989680 ;  /* 0x009896800000895d */ /* 0x004fea0003900000 */
[----:B------:R-:W2:Y:S02]  /*7400*/  @!P0 SYNCS.PHASECHK.TRANS64 P0, [R0+URZ], R3 ;  /* 0x00000003000085a7 */ /* 0x000ea400080010ff */
[----:B--2---:R-:W-:Y:S05]  /*7410*/  @!P0 BRA `(.L_x_131) ;  /* 0xfffffffc00f08947 */ /* 0x004fea000383ffff */
[----:B------:R-:W-:Y:S05]  /*7420*/  BRA `(.L_x_132) ;  /* 0xffffffb000f47947 */ /* 0x000fea000383ffff */
.L_x_42:
[----:B----4-:R-:W-:-:S07]  /*7430*/  MOV R0, UR5 ;  /* 0x0000000500007c02 */ /* 0x010fce0008000f00 */
.L_x_133:
[----:B-1----:R1:W2:Y:S02]  /*7440*/  SYNCS.PHASECHK.TRANS64.TRYWAIT P0, [R0+URZ], R3 ;  /* 0x00000003000075a7 */ /* 0x0022a400080011ff */
[----:B--2---:R-:W-:Y:S05]  /*7450*/  @!P0 NANOSLEEP.SYNCS 0x989680 ;  /* 0x009896800000895d */ /* 0x004fea0003900000 */
[----:B------:R-:W2:Y:S02]  /*7460*/  @!P0 SYNCS.PHASECHK.TRANS64 P0, [R0+URZ], R3 ;  /* 0x00000003000085a7 */ /* 0x000ea400080010ff */
[----:B--2---:R-:W-:Y:S05]  /*7470*/  @!P0 BRA `(.L_x_133) ;  /* 0xfffffffc00f08947 */ /* 0x004fea000383ffff */
[----:B------:R-:W-:Y:S05]  /*7480*/  BRA `(.L_x_134) ;  /* 0xffffffb400007947 */ /* 0x000fea000383ffff */
.L_x_43:
[----:B----4-:R-:W-:-:S07]  /*7490*/  MOV R0, UR5 ;  /* 0x0000000500007c02 */ /* 0x010fce0008000f00 */
.L_x_135:
[----:B-1----:R1:W2:Y:S02]  /*74a0*/  SYNCS.PHASECHK.TRANS64.TRYWAIT P0, [R0+URZ], R3 ;  /* 0x00000003000075a7 */ /* 0x0022a400080011ff */
[----:B--2---:R-:W-:Y:S05]  /*74b0*/  @!P0 NANOSLEEP.SYNCS 0x989680 ;  /* 0x009896800000895d */ /* 0x004fea0003900000 */
[----:B------:R-:W2:Y:S02]  /*74c0*/  @!P0 SYNCS.PHASECHK.TRANS64 P0, [R0+URZ], R3 ;  /* 0x00000003000085a7 */ /* 0x000ea400080010ff */
[----:B--2---:R-:W-:Y:S05]  /*74d0*/  @!P0 BRA `(.L_x_135) ;  /* 0xfffffffc00f08947 */ /* 0x004fea000383ffff */
[----:B------:R-:W-:Y:S05]  /*74e0*/  BRA `(.L_x_136) ;  /* 0xffffffb4000c7947 */ /* 0x000fea000383ffff */
.L_x_44:
[----:B----4-:R-:W-:-:S07]  /*74f0*/  MOV R0, UR5 ;  /* 0x0000000500007c02 */ /* 0x010fce0008000f00 */
.L_x_137:
[----:B-1----:R1:W2:Y:S02]  /*7500*/  SYNCS.PHASECHK.TRANS64.TRYWAIT P0, [R0+URZ], R3 ;  /* 0x00000003000075a7 */ /* 0x0022a400080011ff */
[----:B--2---:R-:W-:Y:S05]  /*7510*/  @!P0 NANOSLEEP.SYNCS 0x989680 ;  /* 0x009896800000895d */ /* 0x004fea0003900000 */
[----:B------:R-:W2:Y:S02]  /*7520*/  @!P0 SYNCS.PHASECHK.TRANS64 P0, [R0+URZ], R3 ;  /* 0x00000003000085a7 */ /* 0x000ea400080010ff */
[----:B--2---:R-:W-:Y:S05]  /*7530*/  @!P0 BRA `(.L_x_137) ;  /* 0xfffffffc00f08947 */ /* 0x004fea000383ffff */
[----:B------:R-:W-:Y:S05]  /*7540*/  BRA `(.L_x_138) ;  /* 0xffffffb400187947 */ /* 0x000fea000383ffff */
.L_x_45:
[----:B----4-:R-:W-:-:S07]  /*7550*/  MOV R0, UR5 ;  /* 0x0000000500007c02 */ /* 0x010fce0008000f00 */
.L_x_139:
[----:B-1----:R1:W2:Y:S02]  /*7560*/  SYNCS.PHASECHK.TRANS64.TRYWAIT P0, [R0+URZ], R3 ;  /* 0x00000003000075a7 */ /* 0x0022a400080011ff */
[----:B--2---:R-:W-:Y:S05]  /*7570*/  @!P0 NANOSLEEP.SYNCS 0x989680 ;  /* 0x009896800000895d */ /* 0x004fea0003900000 */
[----:B------:R-:W2:Y:S02]  /*7580*/  @!P0 SYNCS.PHASECHK.TRANS64 P0, [R0+URZ], R3 ;  /* 0x00000003000085a7 */ /* 0x000ea400080010ff */
[----:B--2---:R-:W-:Y:S05]  /*7590*/  @!P0 BRA `(.L_x_139) ;  /* 0xfffffffc00f08947 */ /* 0x004fea000383ffff */
[----:B------:R-:W-:Y:S05]  /*75a0*/  BRA `(.L_x_140) ;  /* 0xffffffb400247947 */ /* 0x000fea000383ffff */
.L_x_46:
[----:B----4-:R-:W-:-:S07]  /*75b0*/  MOV R0, UR5 ;  /* 0x0000000500007c02 */ /* 0x010fce0008000f00 */
.L_x_141:
[----:B-1----:R1:W2:Y:S02]  /*75c0*/  SYNCS.PHASECHK.TRANS64.TRYWAIT P0, [R0+URZ], R3 ;  /* 0x00000003000075a7 */ /* 0x0022a400080011ff */
[----:B--2---:R-:W-:Y:S05]  /*75d0*/  @!P0 NANOSLEEP.SYNCS 0x989680 ;  /* 0x009896800000895d */ /* 0x004fea0003900000 */
[----:B------:R-:W2:Y:S02]  /*75e0*/  @!P0 SYNCS.PHASECHK.TRANS64 P0, [R0+URZ], R3 ;  /* 0x00000003000085a7 */ /* 0x000ea400080010ff */
[----:B--2---:R-:W-:Y:S05]  /*75f0*/  @!P0 BRA `(.L_x_141) ;  /* 0xfffffffc00f08947 */ /* 0x004fea000383ffff */
[----:B------:R-:W-:Y:S05]  /*7600*/  BRA `(.L_x_142) ;  /* 0xffffffb400307947 */ /* 0x000fea000383ffff */
.L_x_47:
[----:B----4-:R-:W-:-:S07]  /*7610*/  MOV R0, UR5 ;  /* 0x0000000500007c02 */ /* 0x010fce0008000f00 */
.L_x_143:
[----:B-1----:R1:W2:Y:S02]  /*7620*/  SYNCS.PHASECHK.TRANS64.TRYWAIT P0, [R0+URZ], R3 ;  /* 0x00000003000075a7 */ /* 0x0022a400080011ff */
[----:B--2---:R-:W-:Y:S05]  /*7630*/  @!P0 NANOSLEEP.SYNCS 0x989680 ;  /* 0x009896800000895d */ /* 0x004fea0003900000 */
[----:B------:R-:W2:Y:S02]  /*7640*/  @!P0 SYNCS.PHASECHK.TRANS64 P0, [R0+URZ], R3 ;  /* 0x00000003000085a7 */ /* 0x000ea400080010ff */
[----:B--2---:R-:W-:Y:S05]  /*7650*/  @!P0 BRA `(.L_x_143) ;  /* 0xfffffffc00f08947 */ /* 0x004fea000383ffff */
[----:B------:R-:W-:Y:S05]  /*7660*/  BRA `(.L_x_144) ;  /* 0xffffffb4003c7947 */ /* 0x000fea000383ffff */
.L_x_48:
[----:B----4-:R-:W-:-:S07]  /*7670*/  MOV R0, UR5 ;  /* 0x0000000500007c02 */ /* 0x010fce0008000f00 */
.L_x_145:
[----:B-1----:R1:W2:Y:S02]  /*7680*/  SYNCS.PHASECHK.TRANS64.TRYWAIT P0, [R0+URZ], R3 ;  /* 0x00000003000075a7 */ /* 0x0022a400080011ff */
[----:B--2---:R-:W-:Y:S05]  /*7690*/  @!P0 NANOSLEEP.SYNCS 0x989680 ;  /* 0x009896800000895d */ /* 0x004fea0003900000 */
[----:B------:R-:W2:Y:S02]  /*76a0*/  @!P0 SYNCS.PHASECHK.TRANS64 P0, [R0+URZ], R3 ;  /* 0x00000003000085a7 */ /* 0x000ea400080010ff */
[----:B--2---:R-:W-:Y:S05]  /*76b0*/  @!P0 BRA `(.L_x_145) ;  /* 0xfffffffc00f08947 */ /* 0x004fea000383ffff */
[----:B------:R-:W-:Y:S05]  /*76c0*/  BRA `(.L_x_146) ;  /* 0xffffffb400487947 */ /* 0x000fea000383ffff */
.L_x_49:
[----:B----4-:R-:W-:-:S07]  /*76d0*/  MOV R0, UR5 ;  /* 0x0000000500007c02 */ /* 0x010fce0008000f00 */
.L_x_147:
[----:B-1----:R1:W2:Y:S02]  /*76e0*/  SYNCS.PHASECHK.TRANS64.TRYWAIT P0, [R0+URZ], R3 ;  /* 0x00000003000075a7 */ /* 0x0022a400080011ff */
[----:B--2---:R-:W-:Y:S05]  /*76f0*/  @!P0 NANOSLEEP.SYNCS 0x989680 ;  /* 0x009896800000895d */ /* 0x004fea0003900000 */
[----:B------:R-:W2:Y:S02]  /*7700*/  @!P0 SYNCS.PHASECHK.TRANS64 P0, [R0+URZ], R3 ;  /* 0x00000003000085a7 */ /* 0x000ea400080010ff */
[----:B--2---:R-:W-:Y:S05]  /*7710*/  @!P0 BRA `(.L_x_147) ;  /* 0xfffffffc00f08947 */ /* 0x004fea000383ffff */
[----:B------:R-:W-:Y:S05]  /*7720*/  BRA `(.L_x_148) ;  /* 0xffffffb400547947 */ /* 0x000fea000383ffff */
.L_x_50:
[----:B----4-:R-:W-:-:S07]  /*7730*/  MOV R0, UR5 ;  /* 0x0000000500007c02 */ /* 0x010fce0008000f00 */
.L_x_149:
[----:B-1----:R1:W2:Y:S02]  /*7740*/  SYNCS.PHASECHK.TRANS64.TRYWAIT P0, [R0+URZ], R3 ;  /* 0x00000003000075a7 */ /* 0x0022a400080011ff */
[----:B--2---:R-:W-:Y:S05]  /*7750*/  @!P0 NANOSLEEP.SYNCS 0x989680 ;  /* 0x009896800000895d */ /* 0x004fea0003900000 */
[----:B------:R-:W2:Y:S02]  /*7760*/  @!P0 SYNCS.PHASECHK.TRANS64 P0, [R0+URZ], R3 ;  /* 0x00000003000085a7 */ /* 0x000ea400080010ff */
[----:B--2---:R-:W-:Y:S05]  /*7770*/  @!P0 BRA `(.L_x_149) ;  /* 0xfffffffc00f08947 */ /* 0x004fea000383ffff */
[----:B------:R-:W-:Y:S05]  /*7780*/  BRA `(.L_x_150) ;  /* 0xffffffb400607947 */ /* 0x000fea000383ffff */
.L_x_51:
[----:B----4-:R-:W-:-:S07]  /*7790*/  MOV R0, UR5 ;  /* 0x0000000500007c02 */ /* 0x010fce0008000f00 */
.L_x_151:
[----:B-1----:R1:W2:Y:S02]  /*77a0*/  SYNCS.PHASECHK.TRANS64.TRYWAIT P0, [R0+URZ], R3 ;  /* 0x00000003000075a7 */ /* 0x0022a400080011ff */
[----:B--2---:R-:W-:Y:S05]  /*77b0*/  @!P0 NANOSLEEP.SYNCS 0x989680 ;  /* 0x009896800000895d */ /* 0x004fea0003900000 */
[----:B------:R-:W2:Y:S02]  /*77c0*/  @!P0 SYNCS.PHASECHK.TRANS64 P0, [R0+URZ], R3 ;  /* 0x00000003000085a7 */ /* 0x000ea400080010ff */
[----:B--2---:R-:W-:Y:S05]  /*77d0*/  @!P0 BRA `(.L_x_151) ;  /* 0xfffffffc00f08947 */ /* 0x004fea000383ffff */
[----:B------:R-:W-:Y:S05]  /*77e0*/  BRA `(.L_x_152) ;  /* 0xffffffb4006c7947 */ /* 0x000fea000383ffff */
.L_x_52:
[----:B----4-:R-:W-:-:S07]  /*77f0*/  MOV R0, UR5 ;  /* 0x0000000500007c02 */ /* 0x010fce0008000f00 */
.L_x_153:
[----:B-1----:R1:W2:Y:S02]  /*7800*/  SYNCS.PHASECHK.TRANS64.TRYWAIT P0, [R0+URZ], R3 ;  /* 0x00000003000075a7 */ /* 0x0022a400080011ff */
[----:B--2---:R-:W-:Y:S05]  /*7810*/  @!P0 NANOSLEEP.SYNCS 0x989680 ;  /* 0x009896800000895d */ /* 0x004fea0003900000 */
[----:B------:R-:W2:Y:S02]  /*7820*/  @!P0 SYNCS.PHASECHK.TRANS64 P0, [R0+URZ], R3 ;  /* 0x00000003000085a7 */ /* 0x000ea400080010ff */
[----:B--2---:R-:W-:Y:S05]  /*7830*/  @!P0 BRA `(.L_x_153) ;  /* 0xfffffffc00f08947 */ /* 0x004fea000383ffff */
[----:B------:R-:W-:Y:S05]  /*7840*/  BRA `(.L_x_154) ;  /* 0xffffffb400787947 */ /* 0x000fea000383ffff */
.L_x_53:
[----:B----4-:R-:W-:-:S07]  /*7850*/  MOV R0, UR5 ;  /* 0x0000000500007c02 */ /* 0x010fce0008000f00 */
.L_x_155:
[----:B-1----:R1:W2:Y:S02]  /*7860*/  SYNCS.PHASECHK.TRANS64.TRYWAIT P0, [R0+URZ], R3 ;  /* 0x00000003000075a7 */ /* 0x0022a400080011ff */
[----:B--2---:R-:W-:Y:S05]  /*7870*/  @!P0 NANOSLEEP.SYNCS 0x989680 ;  /* 0x009896800000895d */ /* 0x004fea0003900000 */
[----:B------:R-:W2:Y:S02]  /*7880*/  @!P0 SYNCS.PHASECHK.TRANS64 P0, [R0+URZ], R3 ;  /* 0x00000003000085a7 */ /* 0x000ea400080010ff */
[----:B--2---:R-:W-:Y:S05]  /*7890*/  @!P0 BRA `(.L_x_155) ;  /* 0xfffffffc00f08947 */ /* 0x004fea000383ffff */
[----:B------:R-:W-:Y:S05]  /*78a0*/  BRA `(.L_x_156) ;  /* 0xffffffb400847947 */ /* 0x000fea000383ffff */
.L_x_54:
[----:B----4-:R-:W-:-:S07]  /*78b0*/  MOV R0, UR5 ;  /* 0x0000000500007c02 */ /* 0x010fce0008000f00 */
.L_x_157:
[----:B-1----:R1:W2:Y:S02]  /*78c0*/  SYNCS.PHASECHK.TRANS64.TRYWAIT P0, [R0+URZ], R3 ;  /* 0x00000003000075a7 */ /* 0x0022a400080011ff */
[----:B--2---:R-:W-:Y:S05]  /*78d0*/  @!P0 NANOSLEEP.SYNCS 0x989680 ;  /* 0x009896800000895d */ /* 0x004fea0003900000 */
[----:B------:R-:W2:Y:S02]  /*78e0*/  @!P0 SYNCS.PHASECHK.TRANS64 P0, [R0+URZ], R3 ;  /* 0x00000003000085a7 */ /* 0x000ea400080010ff */
[----:B--2---:R-:W-:Y:S05]  /*78f0*/  @!P0 BRA `(.L_x_157) ;  /* 0xfffffffc00f08947 */ /* 0x004fea000383ffff */
[----:B------:R-:W-:Y:S05]  /*7900*/  BRA `(.L_x_158) ;  /* 0xffffffb400907947 */ /* 0x000fea000383ffff */
.L_x_55:
[----:B----4-:R-:W-:-:S07]  /*7910*/  MOV R0, UR5 ;  /* 0x0000000500007c02 */ /* 0x010fce0008000f00 */
.L_x_159:
[----:B-1----:R1:W2:Y:S02]  /*7920*/  SYNCS.PHASECHK.TRANS64.TRYWAIT P0, [R0+URZ], R3 ;  /* 0x00000003000075a7 */ /* 0x0022a400080011ff */
[----:B--2---:R-:W-:Y:S05]  /*7930*/  @!P0 NANOSLEEP.SYNCS 0x989680 ;  /* 0x009896800000895d */ /* 0x004fea0003900000 */
[----:B------:R-:W2:Y:S02]  /*7940*/  @!P0 SYNCS.PHASECHK.TRANS64 P0, [R0+URZ], R3 ;  /* 0x00000003000085a7 */ /* 0x000ea400080010ff */
[----:B--2---:R-:W-:Y:S05]  /*7950*/  @!P0 BRA `(.L_x_159) ;  /* 0xfffffffc00f08947 */ /* 0x004fea000383ffff */
[----:B------:R-:W-:Y:S05]  /*7960*/  BRA `(.L_x_160) ;  /* 0xffffffb4009c7947 */ /* 0x000fea000383ffff */
.L_x_56:
[----:B----4-:R-:W-:-:S07]  /*7970*/  MOV R0, UR5 ;  /* 0x0000000500007c02 */ /* 0x010fce0008000f00 */
.L_x_161:
[----:B-1----:R1:W2:Y:S02]  /*7980*/  SYNCS.PHASECHK.TRANS64.TRYWAIT P0, [R0+URZ], R3 ;  /* 0x00000003000075a7 */ /* 0x0022a400080011ff */
[----:B--2---:R-:W-:Y:S05]  /*7990*/  @!P0 NANOSLEEP.SYNCS 0x989680 ;  /* 0x009896800000895d */ /* 0x004fea0003900000 */
[----:B------:R-:W2:Y:S02]  /*79a0*/  @!P0 SYNCS.PHASECHK.TRANS64 P0, [R0+URZ], R3 ;  /* 0x00000003000085a7 */ /* 0x000ea400080010ff */
[----:B--2---:R-:W-:Y:S05]  /*79b0*/  @!P0 BRA `(.L_x_161) ;  /* 0xfffffffc00f08947 */ /* 0x004fea000383ffff */
[----:B------:R-:W-:Y:S05]  /*79c0*/  BRA `(.L_x_162) ;  /* 0xffffffb400a87947 */ /* 0x000fea000383ffff */
.L_x_57:
[----:B----4-:R-:W-:-:S07]  /*79d0*/  MOV R0, UR5 ;  /* 0x0000000500007c02 */ /* 0x010fce0008000f00 */
.L_x_163:
[----:B-1----:R1:W2:Y:S02]  /*79e0*/  SYNCS.PHASECHK.TRANS64.TRYWAIT P0, [R0+URZ], R3 ;  /* 0x00000003000075a7 */ /* 0x0022a400080011ff */
[----:B--2---:R-:W-:Y:S05]  /*79f0*/  @!P0 NANOSLEEP.SYNCS 0x989680 ;  /* 0x009896800000895d */ /* 0x004fea0003900000 */
[----:B------:R-:W2:Y:S02]  /*7a00*/  @!P0 SYNCS.PHASECHK.TRANS64 P0, [R0+URZ], R3 ;  /* 0x00000003000085a7 */ /* 0x000ea400080010ff */
[----:B--2---:R-:W-:Y:S05]  /*7a10*/  @!P0 BRA `(.L_x_163) ;  /* 0xfffffffc00f08947 */ /* 0x004fea000383ffff */
[----:B------:R-:W-:Y:S05]  /*7a20*/  BRA `(.L_x_164) ;  /* 0xffffffb400b47947 */ /* 0x000fea000383ffff */
.L_x_58:
[----:B----4-:R-:W-:-:S07]  /*7a30*/  MOV R0, UR5 ;  /* 0x0000000500007c02 */ /* 0x010fce0008000f00 */
.L_x_165:
[----:B-1----:R1:W2:Y:S02]  /*7a40*/  SYNCS.PHASECHK.TRANS64.TRYWAIT P0, [R0+URZ], R3 ;  /* 0x00000003000075a7 */ /* 0x0022a400080011ff */
[----:B--2---:R-:W-:Y:S05]  /*7a50*/  @!P0 NANOSLEEP.SYNCS 0x989680 ;  /* 0x009896800000895d */ /* 0x004fea0003900000 */
[----:B------:R-:W2:Y:S02]  /*7a60*/  @!P0 SYNCS.PHASECHK.TRANS64 P0, [R0+URZ], R3 ;  /* 0x00000003000085a7 */ /* 0x000ea400080010ff */
[----:B--2---:R-:W-:Y:S05]  /*7a70*/  @!P0 BRA `(.L_x_165) ;  /* 0xfffffffc00f08947 */ /* 0x004fea000383ffff */
[----:B------:R-:W-:Y:S05]  /*7a80*/  BRA `(.L_x_166) ;  /* 0xffffffb400c07947 */ /* 0x000fea000383ffff */
.L_x_59:
[----:B----4-:R-:W-:-:S07]  /*7a90*/  MOV R0, UR5 ;  /* 0x0000000500007c02 */ /* 0x010fce0008000f00 */
.L_x_167:
[----:B-1----:R1:W2:Y:S02]  /*7aa0*/  SYNCS.PHASECHK.TRANS64.TRYWAIT P0, [R0+URZ], R3 ;  /* 0x00000003000075a7 */ /* 0x0022a400080011ff */
[----:B--2---:R-:W-:Y:S05]  /*7ab0*/  @!P0 NANOSLEEP.SYNCS 0x989680 ;  /* 0x009896800000895d */ /* 0x004fea0003900000 */
[----:B------:R-:W2:Y:S02]  /*7ac0*/  @!P0 SYNCS.PHASECHK.TRANS64 P0, [R0+URZ], R3 ;  /* 0x00000003000085a7 */ /* 0x000ea400080010ff */
[----:B--2---:R-:W-:Y:S05]  /*7ad0*/  @!P0 BRA `(.L_x_167) ;  /* 0xfffffffc00f08947 */ /* 0x004fea000383ffff */
[----:B------:R-:W-:Y:S05]  /*7ae0*/  BRA `(.L_x_168) ;  /* 0xffffffb400cc7947 */ /* 0x000fea000383ffff */
.L_x_60:
[----:B----4-:R-:W-:-:S07]  /*7af0*/  MOV R0, UR5 ;  /* 0x0000000500007c02 */ /* 0x010fce0008000f00 */
.L_x_169:
[----:B-1----:R1:W2:Y:S02]  /*7b00*/  SYNCS.PHASECHK.TRANS64.TRYWAIT P0, [R0+URZ], R3 ;  /* 0x00000003000075a7 */ /* 0x0022a400080011ff */
[----:B--2---:R-:W-:Y:S05]  /*7b10*/  @!P0 NANOSLEEP.SYNCS 0x989680 ;  /* 0x009896800000895d */ /* 0x004fea0003900000 */
[----:B------:R-:W2:Y:S02]  /*7b20*/  @!P0 SYNCS.PHASECHK.TRANS64 P0, [R0+URZ], R3 ;  /* 0x00000003000085a7 */ /* 0x000ea400080010ff */
[----:B--2---:R-:W-:Y:S05]  /*7b30*/  @!P0 BRA `(.L_x_169) ;  /* 0xfffffffc00f08947 */ /* 0x004fea000383ffff */
[----:B------:R-:W-:Y:S05]  /*7b40*/  BRA `(.L_x_170) ;  /* 0xffffffb400d87947 */ /* 0x000fea000383ffff */
.L_x_61:
[----:B----4-:R-:W-:-:S07]  /*7b50*/  MOV R0, UR5 ;  /* 0x0000000500007c02 */ /* 0x010fce0008000f00 */
.L_x_171:
[----:B-1----:R1:W2:Y:S02]  /*7b60*/  SYNCS.PHASECHK.TRANS64.TRYWAIT P0, [R0+URZ], R3 ;  /* 0x00000003000075a7 */ /* 0x0022a400080011ff */
[----:B--2---:R-:W-:Y:S05]  /*7b70*/  @!P0 NANOSLEEP.SYNCS 0x989680 ;  /* 0x009896800000895d */ /* 0x004fea0003900000 */
[----:B------:R-:W2:Y:S02]  /*7b80*/  @!P0 SYNCS.PHASECHK.TRANS64 P0, [R0+URZ], R3 ;  /* 0x00000003000085a7 */ /* 0x000ea400080010ff */
[----:B--2---:R-:W-:Y:S05]  /*7b90*/  @!P0 BRA `(.L_x_171) ;  /* 0xfffffffc00f08947 */ /* 0x004fea000383ffff */
[----:B------:R-:W-:Y:S05]  /*7ba0*/  BRA `(.L_x_172) ;  /* 0xffffffb400e47947 */ /* 0x000fea000383ffff */
.L_x_62:
[----:B----4-:R-:W-:-:S07]  /*7bb0*/  MOV R0, UR5 ;  /* 0x0000000500007c02 */ /* 0x010fce0008000f00 */
.L_x_173:
[----:B-1----:R1:W2:Y:S02]  /*7bc0*/  SYNCS.PHASECHK.TRANS64.TRYWAIT P0, [R0+URZ], R3 ;  /* 0x00000003000075a7 */ /* 0x0022a400080011ff */
[----:B--2---:R-:W-:Y:S05]  /*7bd0*/  @!P0 NANOSLEEP.SYNCS 0x989680 ;  /* 0x009896800000895d */ /* 0x004fea0003900000 */
[----:B------:R-:W2:Y:S02]  /*7be0*/  @!P0 SYNCS.PHASECHK.TRANS64 P0, [R0+URZ], R3 ;  /* 0x00000003000085a7 */ /* 0x000ea400080010ff */
[----:B--2---:R-:W-:Y:S05]  /*7bf0*/  @!P0 BRA `(.L_x_173) ;  /* 0xfffffffc00f08947 */ /* 0x004fea000383ffff */
[----:B------:R-:W-:Y:S05]  /*7c00*/  BRA `(.L_x_174) ;  /* 0xffffffb400f07947 */ /* 0x000fea000383ffff */
.L_x_65:
[----:B-1----:R1:W2:Y:S02]  /*7c10*/  SYNCS.PHASECHK.TRANS64.TRYWAIT P0, [R0+URZ+0x230], R5 ;  /* 0x00023005000075a7 */ /* 0x0022a400080011ff */
[----:B--2---:R-:W-:Y:S05]  /*7c20*/  @!P0 NANOSLEEP.SYNCS 0x989680 ;  /* 0x009896800000895d */ /* 0x004fea0003900000 */
[----:B------:R-:W2:Y:S02]  /*7c30*/  @!P0 SYNCS.PHASECHK.TRANS64 P0, [R0+URZ+0x230], R5 ;  /* 0x00023005000085a7 */ /* 0x000ea400080010ff */
[----:B--2---:R-:W-:Y:S05]  /*7c40*/  @!P0 BRA `(.L_x_65) ;  /* 0xfffffffc00f08947 */ /* 0x004fea000383ffff */
[----:B------:R-:W-:Y:S05]  /*7c50*/  BRA `(.L_x_175) ;  /* 0xffffffb8004c7947 */ /* 0x000fea000383ffff */
.L_x_66:
[----:B------:R-:W-:-:S07]  /*7c60*/  MOV R0, UR5 ;  /* 0x0000000500007c02 */ /* 0x000fce0008000f00 */
.L_x_176:
[----:B-1----:R1:W2:Y:S02]  /*7c70*/  SYNCS.PHASECHK.TRANS64.TRYWAIT P0, [R0+URZ+0x1e0], R5 ;  /* 0x0001e005000075a7 */ /* 0x0022a400080011ff */
[----:B--2---:R-:W-:Y:S05]  /*7c80*/  @!P0 NANOSLEEP.SYNCS 0x989680 ;  /* 0x009896800000895d */ /* 0x004fea0003900000 */
[----:B------:R-:W2:Y:S02]  /*7c90*/  @!P0 SYNCS.PHASECHK.TRANS64 P0, [R0+URZ+0x1e0], R5 ;  /* 0x0001e005000085a7 */ /* 0x000ea400080010ff */
[----:B--2---:R-:W-:Y:S05]  /*7ca0*/  @!P0 BRA `(.L_x_176) ;  /* 0xfffffffc00f08947 */ /* 0x004fea000383ffff */
[----:B------:R-:W-:Y:S05]  /*7cb0*/  BRA `(.L_x_177) ;  /* 0xffffffb8005c7947 */ /* 0x000fea000383ffff */
.L_x_67:
[----:B-1----:R1:W2:Y:S02]  /*7cc0*/  SYNCS.PHASECHK.TRANS64.TRYWAIT P1, [R0+URZ+0x1d0], R5 ;  /* 0x0001d005000075a7 */ /* 0x0022a400080211ff */
[----:B--2---:R-:W-:Y:S05]  /*7cd0*/  @!P1 NANOSLEEP.SYNCS 0x989680 ;  /* 0x009896800000995d */ /* 0x004fea0003900000 */
[----:B------:R-:W2:Y:S02]  /*7ce0*/  @!P1 SYNCS.PHASECHK.TRANS64 P1, [R0+URZ+0x1d0], R5 ;  /* 0x0001d005000095a7 */ /* 0x000ea400080210ff */
[----:B--2---:R-:W-:Y:S05]  /*7cf0*/  @!P1 BRA `(.L_x_67) ;  /* 0xfffffffc00f09947 */ /* 0x004fea000383ffff */
[----:B------:R-:W-:Y:S05]  /*7d00*/  BRA `(.L_x_178) ;  /* 0xffffffb8008c7947 */ /* 0x000fea000383ffff */
.L_x_70:
[----:B------:R-:W-:-:S07]  /*7d10*/  MOV R0, UR5 ;  /* 0x0000000500007c02 */ /* 0x000fce0008000f00 */
.L_x_179:
[----:B-1----:R1:W2:Y:S02]  /*7d20*/  SYNCS.PHASECHK.TRANS64.TRYWAIT P0, [R0+URZ+0x1e0], R3 ;  /* 0x0001e003000075a7 */ /* 0x0022a400080011ff */
[----:B--2---:R-:W-:Y:S05]  /*7d30*/  @!P0 NANOSLEEP.SYNCS 0x989680 ;  /* 0x009896800000895d */ /* 0x004fea0003900000 */
[----:B------:R-:W2:Y:S02]  /*7d40*/  @!P0 SYNCS.PHASECHK.TRANS64 P0, [R0+URZ+0x1e0], R3 ;  /* 0x0001e003000085a7 */ /* 0x000ea400080010ff */
[----:B--2---:R-:W-:Y:S05]  /*7d50*/  @!P0 BRA `(.L_x_179) ;  /* 0xfffffffc00f08947 */ /* 0x004fea000383ffff */
[----:B------:R-:W-:Y:S05]  /*7d60*/  BRA `(.L_x_69) ;  /* 0xffffffb800e07947 */ /* 0x000fea000383ffff */
.L_x_77:
[----:B-1----:R1:W2:Y:S02]  /*7d70*/  SYNCS.PHASECHK.TRANS64.TRYWAIT P1, [R0+URZ+0x1d0], R5 ;  /* 0x0001d005000075a7 */ /* 0x0022a400080211ff */
[----:B--2---:R-:W-:Y:S05]  /*7d80*/  @!P1 NANOSLEEP.SYNCS 0x989680 ;  /* 0x009896800000995d */ /* 0x004fea0003900000 */
[----:B------:R-:W2:Y:S02]  /*7d90*/  @!P1 SYNCS.PHASECHK.TRANS64 P1, [R0+URZ+0x1d0], R5 ;  /* 0x0001d005000095a7 */ /* 0x000ea400080210ff */
[----:B--2---:R-:W-:Y:S05]  /*7da0*/  @!P1 BRA `(.L_x_77) ;  /* 0xfffffffc00f09947 */ /* 0x004fea000383ffff */
[----:B------:R-:W-:Y:S05]  /*7db0*/  BRA `(.L_x_180) ;  /* 0xffffffc000407947 */ /* 0x000fea000383ffff */
.L_x_78:
[----:B------:R-:W-:-:S07]  /*7dc0*/  MOV R3, UR8 ;  /* 0x0000000800037c02 */ /* 0x000fce0008000f00 */
.L_x_181:
[----:B-1----:R1:W2:Y:S02]  /*7dd0*/  SYNCS.PHASECHK.TRANS64.TRYWAIT P0, [R3+URZ+0x210], R0 ;  /* 0x00021000030075a7 */ /* 0x0022a400080011ff */
[----:B--2---:R-:W-:Y:S05]  /*7de0*/  @!P0 NANOSLEEP.SYNCS 0x989680 ;  /* 0x009896800000895d */ /* 0x004fea0003900000 */
[----:B------:R-:W2:Y:S02]  /*7df0*/  @!P0 SYNCS.PHASECHK.TRANS64 P0, [R3+URZ+0x210], R0 ;  /* 0x00021000030085a7 */ /* 0x000ea400080010ff */
[----:B--2---:R-:W-:Y:S05]  /*7e00*/  @!P0 BRA `(.L_x_181) ;  /* 0xfffffffc00f08947 */ /* 0x004fea000383ffff */
[----:B------:R-:W-:Y:S05]  /*7e10*/  BRA `(.L_x_182) ;  /* 0xffffffc000907947 */ /* 0x000fea000383ffff */
.L_x_81:
[----:B------:R-:W-:Y:S07]  /*7e20*/  MOV R0, UR7 ;  /* 0x0000000700007c02 */ /* 0x000fee0008000f00 */
.L_x_183:
[----:B-1----:R1:W2:Y:S02]  /*7e30*/  SYNCS.PHASECHK.TRANS64.TRYWAIT P0, [R0+URZ], R3 ;  /* 0x00000003000075a7 */ /* 0x0022a400080011ff */
[----:B--2---:R-:W-:Y:S05]  /*7e40*/  @!P0 NANOSLEEP.SYNCS 0x989680 ;  /* 0x009896800000895d */ /* 0x004fea0003900000 */
[----:B------:R-:W2:Y:S02]  /*7e50*/  @!P0 SYNCS.PHASECHK.TRANS64 P0, [R0+URZ], R3 ;  /* 0x00000003000085a7 */ /* 0x000ea400080010ff */
[----:B--2---:R-:W-:Y:S05]  /*7e60*/  @!P0 BRA `(.L_x_183) ;  /* 0xfffffffc00f08947 */ /* 0x004fea000383ffff */
[----:B------:R-:W-:Y:S05]  /*7e70*/  BRA `(.L_x_80) ;  /* 0xffffffc000ac7947 */ /* 0x000fea000383ffff */
.L_x_84:
[----:B------:R-:W-:-:S07]  /*7e80*/  MOV R0, UR5 ;  /* 0x0000000500007c02 */ /* 0x000fce0008000f00 */
.L_x_184:
[----:B--2---:R2:W3:Y:S02]  /*7e90*/  SYNCS.PHASECHK.TRANS64.TRYWAIT P0, [R0+URZ], R3 ;  /* 0x00000003000075a7 */ /* 0x0044e400080011ff */
[----:B---3--:R-:W-:Y:S05]  /*7ea0*/  @!P0 NANOSLEEP.SYNCS 0x989680 ;  /* 0x009896800000895d */ /* 0x008fea0003900000 */
[----:B------:R-:W3:Y:S02]  /*7eb0*/  @!P0 SYNCS.PHASECHK.TRANS64 P0, [R0+URZ], R3 ;  /* 0x00000003000085a7 */ /* 0x000ee400080010ff */
[----:B---3--:R-:W-:Y:S05]  /*7ec0*/  @!P0 BRA `(.L_x_184) ;  /* 0xfffffffc00f08947 */ /* 0x008fea000383ffff */
[----:B------:R-:W-:Y:S05]  /*7ed0*/  BRA `(.L_x_185) ;  /* 0xffffffc400607947 */ /* 0x000fea000383ffff */
.L_x_85:
[----:B------:R-:W-:-:S07]  /*7ee0*/  MOV R0, UR5 ;  /* 0x0000000500007c02 */ /* 0x000fce0008000f00 */
.L_x_186:
[----:B-1----:R1:W2:Y:S02]  /*7ef0*/  SYNCS.PHASECHK.TRANS64.TRYWAIT P0, [R0+URZ], R3 ;  /* 0x00000003000075a7 */ /* 0x0022a400080011ff */
[----:B--2---:R-:W-:Y:S05]  /*7f00*/  @!P0 NANOSLEEP.SYNCS 0x989680 ;  /* 0x009896800000895d */ /* 0x004fea0003900000 */
[----:B------:R-:W2:Y:S02]  /*7f10*/  @!P0 SYNCS.PHASECHK.TRANS64 P0, [R0+URZ], R3 ;  /* 0x00000003000085a7 */ /* 0x000ea400080010ff */
[----:B--2---:R-:W-:Y:S05]  /*7f20*/  @!P0 BRA `(.L_x_186) ;  /* 0xfffffffc00f08947 */ /* 0x004fea000383ffff */
[----:B------:R-:W-:Y:S05]  /*7f30*/  BRA `(.L_x_187) ;  /* 0xffffffc4006c7947 */ /* 0x000fea000383ffff */
.L_x_86:
[----:B------:R-:W-:-:S07]  /*7f40*/  MOV R0, UR5 ;  /* 0x0000000500007c02 */ /* 0x000fce0008000f00 */
.L_x_188:
[----:B-1----:R1:W2:Y:S02]  /*7f50*/  SYNCS.PHASECHK.TRANS64.TRYWAIT P0, [R0+URZ], R3 ;  /* 0x00000003000075a7 */ /* 0x0022a400080011ff */
[----:B--2---:R-:W-:Y:S05]  /*7f60*/  @!P0 NANOSLEEP.SYNCS 0x989680 ;  /* 0x009896800000895d */ /* 0x004fea0003900000 */
[----:B------:R-:W2:Y:S02]  /*7f70*/  @!P0 SYNCS.PHASECHK.TRANS64 P0, [R0+URZ], R3 ;  /* 0x00000003000085a7 */ /* 0x000ea400080010ff */
[----:B--2---:R-:W-:Y:S05]  /*7f80*/  @!P0 BRA `(.L_x_188) ;  /* 0xfffffffc00f08947 */ /* 0x004fea000383ffff */
[----:B------:R-:W-:Y:S05]  /*7f90*/  BRA `(.L_x_189) ;  /* 0xffffffc400787947 */ /* 0x000fea000383ffff */
.L_x_87:
[----:B------:R-:W-:-:S07]  /*7fa0*/  MOV R0, UR7 ;  /* 0x0000000700007c02 */ /* 0x000fce0008000f00 */
.L_x_190:
[----:B-1----:R1:W2:Y:S02]  /*7fb0*/  SYNCS.PHASECHK.TRANS64.TRYWAIT P0, [R0+URZ], R3 ;  /* 0x00000003000075a7 */ /* 0x0022a400080011ff */
[----:B--2---:R-:W-:Y:S05]  /*7fc0*/  @!P0 NANOSLEEP.SYNCS 0x989680 ;  /* 0x009896800000895d */ /* 0x004fea0003900000 */
[----:B------:R-:W2:Y:S02]  /*7fd0*/  @!P0 SYNCS.PHASECHK.TRANS64 P0, [R0+URZ], R3 ;  /* 0x00000003000085a7 */ /* 0x000ea400080010ff */
[----:B--2---:R-:W-:Y:S05]  /*7fe0*/  @!P0 BRA `(.L_x_190) ;  /* 0xfffffffc00f08947 */ /* 0x004fea000383ffff */
[----:B------:R-:W-:Y:S05]  /*7ff0*/  BRA `(.L_x_191) ;  /* 0xffffffc400847947 */ /* 0x000fea000383ffff */
.L_x_92:
[----:B---3--:R3:W1:Y:S02]  /*8000*/  SYNCS.PHASECHK.TRANS64.TRYWAIT P0, [R0+URZ+0x1d0], R3 ;  /* 0x0001d003000075a7 */ /* 0x00866400080011ff */
[----:B-1----:R-:W-:Y:S05]  /*8010*/  @!P0 NANOSLEEP.SYNCS 0x989680 ;  /* 0x009896800000895d */ /* 0x002fea0003900000 */
[----:B------:R-:W1:Y:S02]  /*8020*/  @!P0 SYNCS.PHASECHK.TRANS64 P0, [R0+URZ+0x1d0], R3 ;  /* 0x0001d003000085a7 */ /* 0x000e6400080010ff */
[----:B-1----:R-:W-:Y:S05]  /*8030*/  @!P0 BRA `(.L_x_92) ;  /* 0xfffffffc00f08947 */ /* 0x002fea000383ffff */
[----:B------:R-:W-:Y:S05]  /*8040*/  BRA `(.L_x_192) ;  /* 0xffffffc800807947 */ /* 0x000fea000383ffff */
.L_x_95:
[----:B------:R-:W-:Y:S07]  /*8050*/  MOV R0, UR6 ;  /* 0x0000000600007c02 */ /* 0x000fee0008000f00 */
.L_x_193:
[----:B-1----:R1:W3:Y:S02]  /*8060*/  SYNCS.PHASECHK.TRANS64.TRYWAIT P0, [R0+URZ+0x1c8], R3 ;  /* 0x0001c803000075a7 */ /* 0x0022e400080011ff */
[----:B---3--:R-:W-:Y:S05]  /*8070*/  @!P0 NANOSLEEP.SYNCS 0x989680 ;  /* 0x009896800000895d */ /* 0x008fea0003900000 */
[----:B------:R-:W3:Y:S02]  /*8080*/  @!P0 SYNCS.PHASECHK.TRANS64 P0, [R0+URZ+0x1c8], R3 ;  /* 0x0001c803000085a7 */ /* 0x000ee400080010ff */
[----:B---3--:R-:W-:Y:S05]  /*8090*/  @!P0 BRA `(.L_x_193) ;  /* 0xfffffffc00f08947 */ /* 0x008fea000383ffff */
[----:B------:R-:W-:Y:S05]  /*80a0*/  BRA `(.L_x_94) ;  /* 0xffffffcc006c7947 */ /* 0x000fea000383ffff */
.L_x_98:
[----:B------:R-:W-:Y:S07]  /*80b0*/  MOV R3, UR6 ;  /* 0x0000000600037c02 */ /* 0x000fee0008000f00 */
.L_x_194:
[----:B-1----:R1:W2:Y:S02]  /*80c0*/  SYNCS.PHASECHK.TRANS64.TRYWAIT P2, [R3+URZ+0x1b8], R26 ;  /* 0x0001b81a030075a7 */ /* 0x0022a400080411ff */
[----:B--2---:R-:W-:Y:S05]  /*80d0*/  @!P2 NANOSLEEP.SYNCS 0x989680 ;  /* 0x009896800000a95d */ /* 0x004fea0003900000 */
[----:B------:R-:W2:Y:S02]  /*80e0*/  @!P2 SYNCS.PHASECHK.TRANS64 P2, [R3+URZ+0x1b8], R26 ;  /* 0x0001b81a0300a5a7 */ /* 0x000ea400080410ff */
[----:B--2---:R-:W-:Y:S05]  /*80f0*/  @!P2 BRA `(.L_x_194) ;  /* 0xfffffffc00f0a947 */ /* 0x004fea000383ffff */
[----:B------:R-:W-:Y:S05]  /*8100*/  BRA `(.L_x_195) ;  /* 0xffffffd000007947 */ /* 0x000fea000383ffff */
.L_x_101:
[----:B--2---:R2:W1:Y:S02]  /*8110*/  SYNCS.PHASECHK.TRANS64.TRYWAIT P0, [R0+URZ+0x1d0], R3 ;  /* 0x0001d003000075a7 */ /* 0x00446400080011ff */
[----:B-1----:R-:W-:Y:S05]  /*8120*/  @!P0 NANOSLEEP.SYNCS 0x989680 ;  /* 0x009896800000895d */ /* 0x002fea0003900000 */
[----:B------:R-:W1:Y:S02]  /*8130*/  @!P0 SYNCS.PHASECHK.TRANS64 P0, [R0+URZ+0x1d0], R3 ;  /* 0x0001d003000085a7 */ /* 0x000e6400080010ff */
[----:B-1----:R-:W-:Y:S05]  /*8140*/  @!P0 BRA `(.L_x_101) ;  /* 0xfffffffc00f08947 */ /* 0x002fea000383ffff */
[----:B------:R-:W-:Y:S05]  /*8150*/  BRA `(.L_x_196) ;  /* 0xffffffd4005c7947 */ /* 0x000fea000383ffff */
.L_x_112:
[----:B-1----:R-:W-:Y:S04]  /*8160*/  MOV R0, UR43 ;  /* 0x0000002b00007c02 */ /* 0x002fe80008000f00 */
[----:B------:R1:W2:Y:S03]  /*8170*/  SYNCS.PHASECHK.TRANS64.TRYWAIT P1, [R0+URZ+0x1b0], R3 ;  /* 0x0001b003000075a7 */ /* 0x0002a600080211ff */
[----:B--2---:R-:W-:Y:S05]  /*8180*/  @!P1 NANOSLEEP.SYNCS 0x989680 ;  /* 0x009896800000995d */ /* 0x004fea0003900000 */
[----:B------:R-:W2:Y:S02]  /*8190*/  @!P1 SYNCS.PHASECHK.TRANS64 P1, [R0+URZ+0x1b0], R3 ;  /* 0x0001b003000095a7 */ /* 0x000ea400080210ff */
[----:B--2---:R-:W-:Y:S05]  /*81a0*/  @!P1 BRA `(.L_x_112) ;  /* 0xfffffffc00ec9947 */ /* 0x004fea000383ffff */
[----:B------:R-:W-:Y:S05]  /*81b0*/  BRA `(.L_x_111) ;  /* 0xffffffe000507947 */ /* 0x000fea000383ffff */
.L_x_114:
[----:B-1----:R1:W4:Y:S02]  /*81c0*/  SYNCS.PHASECHK.TRANS64.TRYWAIT P1, [R92+URZ+0x1f0], R7 ;  /* 0x0001f0075c0075a7 */ /* 0x00232400080211ff */
[----:B----4-:R-:W-:Y:S05]  /*81d0*/  @!P1 NANOSLEEP.SYNCS 0x989680 ;  /* 0x009896800000995d */ /* 0x010fea0003900000 */
[----:B------:R-:W4:Y:S02]  /*81e0*/  @!P1 SYNCS.PHASECHK.TRANS64 P1, [R92+URZ+0x1f0], R7 ;  /* 0x0001f0075c0095a7 */ /* 0x000f2400080210ff */
[----:B----4-:R-:W-:Y:S05]  /*81f0*/  @!P1 BRA `(.L_x_114) ;  /* 0xfffffffc00f09947 */ /* 0x010fea000383ffff */
[----:B------:R-:W-:Y:S05]  /*8200*/  BRA `(.L_x_113) ;  /* 0xffffffe0008c7947 */ /* 0x000fea000383ffff */
        .weak           $__internal_0_$__cuda_sm10x_tcgen05_guardrail_trap_col_being_dealloced_not_returned_by_alloc
        .type           $__internal_0_$__cuda_sm10x_tcgen05_guardrail_trap_col_being_dealloced_not_returned_by_alloc,@function
        .size           $__internal_0_$__cuda_sm10x_tcgen05_guardrail_trap_col_being_dealloced_not_returned_by_alloc,($__internal_1_$__cuda_sm10x_tcgen05_guardrail_trap_phase_invalid_during_alloc - $__internal_0_$__cuda_sm10x_tcgen05_guardrail_trap_col_being_dealloced_not_returned_by_alloc)
$__internal_0_$__cuda_sm10x_tcgen05_guardrail_trap_col_being_dealloced_not_returned_by_alloc:
[----:B------:R-:W-:Y:S05]  /*8210*/  BPT.TRAP 0x1 ;  /* 0x000000040000795c */ /* 0x000fea0000300000 */
[----:B------:R-:W-:-:S04]  /*8220*/  HFMA2 R3, -RZ, RZ, 0, 0 ;  /* 0x00000000ff037431 */ /* 0x000fc800000001ff */
[----:B------:R-:W-:Y:S05]  /*8230*/  RET.REL.NODEC R2 `(_ZN7cutlass13device_kernelINS_4gemm6kernel13GemmUniversalIN4cute5tupleIJiiiiEEENS1_10collective13CollectiveMmaINS1_35MainloopSm100TmaUmmaWarpSpecializedILi27ELi2ELi4ENS5_IJNS4_1CILi1EEESB_SB_EEEEENS5_IJNSA_ILi64EEESE_SE_EEEaNS5_IJlSB_lEEEaSG_NS4_8TiledMMAINS4_8MMA_AtomIJNS4_15SM100_MMA_S8_SSIaaiLi64ELi64ELNS4_4UMMA5MajorE0ELSL_0ELNSK_8SaturateE0EEEEEENS4_6LayoutISC_NS5_IJNSA_ILi0EEESQ_SQ_EEEEENS5_IJNS4_10UnderscoreEST_ST_EEEEENS4_13SM90_TMA_LOADENS4_14ComposedLayoutINS4_7SwizzleILi2ELi4ELi3EEENS4_18smem_ptr_flag_bitsILi8EEENSP_INS5_IJNSA_ILi8EEESE_EEENS5_IJSE_SB_EEEEEEEvNS4_8identityESW_S16_vS17_EENS_8epilogue10collective18CollectiveEpilogueINS19_23Sm100TmaWarpSpecializedILi1ELi1ELi32ELb0ELb0EEEJSF_NS5_IJNSP_ISE_SB_EES1E_EEEaSG_aSG_NS19_6fusion15FusionCallbacksIS1D_NS1G_17LinearCombinationIaiaiLNS_15FloatRoundStyleE2EEESF_S1F_JEEENS4_5SM1004TMEM4LOAD26SM100_TMEM_LOAD_16dp32b32xESW_S16_NS4_39AutoVectorizingCopyWithAssumedAlignmentILi128EEENS4_14SM90_TMA_STOREES16_S1R_S1R_EEEvvEEEEvNT_6ParamsE) ;  /* 0xffffff7c02707950 */ /* 0x000fea0003c3ffff */
        .weak           $__internal_1_$__cuda_sm10x_tcgen05_guardrail_trap_phase_invalid_during_alloc
        .type           $__internal_1_$__cuda_sm10x_tcgen05_guardrail_trap_phase_invalid_during_alloc,@function
        .size           $__internal_1_$__cuda_sm10x_tcgen05_guardrail_trap_phase_invalid_during_alloc,($__internal_2_$__cuda_sm10x_tcgen05_guardrail_trap_unallocated_columns_being_dealloced - $__internal_1_$__cuda_sm10x_tcgen05_guardrail_trap_phase_invalid_during_alloc)
$__internal_1_$__cuda_sm10x_tcgen05_guardrail_trap_phase_invalid_during_alloc:
[----:B------:R-:W-:Y:S05]  /*8240*/  BPT.TRAP 0x1 ;  /* 0x000000040000795c */ /* 0x000fea0000300000 */
[----:B------:R-:W-:-:S04]  /*8250*/  MOV R3, 0x0 ;  /* 0x0000000000037802 */ /* 0x000fc80000000f00 */
[----:B------:R-:W-:Y:S05]  /*8260*/  RET.REL.NODEC R2 `(_ZN7cutlass13device_kernelINS_4gemm6kernel13GemmUniversalIN4cute5tupleIJiiiiEEENS1_10collective13CollectiveMmaINS1_35MainloopSm100TmaUmmaWarpSpecializedILi27ELi2ELi4ENS5_IJNS4_1CILi1EEESB_SB_EEEEENS5_IJNSA_ILi64EEESE_SE_EEEaNS5_IJlSB_lEEEaSG_NS4_8TiledMMAINS4_8MMA_AtomIJNS4_15SM100_MMA_S8_SSIaaiLi64ELi64ELNS4_4UMMA5MajorE0ELSL_0ELNSK_8SaturateE0EEEEEENS4_6LayoutISC_NS5_IJNSA_ILi0EEESQ_SQ_EEEEENS5_IJNS4_10UnderscoreEST_ST_EEEEENS4_13SM90_TMA_LOADENS4_14ComposedLayoutINS4_7SwizzleILi2ELi4ELi3EEENS4_18smem_ptr_flag_bitsILi8EEENSP_INS5_IJNSA_ILi8EEESE_EEENS5_IJSE_SB_EEEEEEEvNS4_8identityESW_S16_vS17_EENS_8epilogue10collective18CollectiveEpilogueINS19_23Sm100TmaWarpSpecializedILi1ELi1ELi32ELb0ELb0EEEJSF_NS5_IJNSP_ISE_SB_EES1E_EEEaSG_aSG_NS19_6fusion15FusionCallbacksIS1D_NS1G_17LinearCombinationIaiaiLNS_15FloatRoundStyleE2EEESF_S1F_JEEENS4_5SM1004TMEM4LOAD26SM100_TMEM_LOAD_16dp32b32xESW_S16_NS4_39AutoVectorizingCopyWithAssumedAlignmentILi128EEENS4_14SM90_TMA_STOREES16_S1R_S1R_EEEvvEEEEvNT_6ParamsE) ;  /* 0xffffff7c02647950 */ /* 0x000fea0003c3ffff */
        .weak           $__internal_2_$__cuda_sm10x_tcgen05_guardrail_trap_unallocated_columns_being_dealloced
        .type           $__internal_2_$__cuda_sm10x_tcgen05_guardrail_trap_unallocated_columns_being_dealloced,@function
        .size           $__internal_2_$__cuda_sm10x_tcgen05_guardrail_trap_unallocated_columns_being_dealloced,(.L_x_198 - $__internal_2_$__cuda_sm10x_tcgen05_guardrail_trap_unallocated_columns_being_dealloced)
$__internal_2_$__cuda_sm10x_tcgen05_guardrail_trap_unallocated_columns_being_dealloced:
[----:B------:R-:W-:Y:S05]  /*8270*/  BPT.TRAP 0x1 ;  /* 0x000000040000795c */ /* 0x000fea0000300000 */
[----:B------:R-:W-:-:S04]  /*8280*/  HFMA2 R3, -RZ, RZ, 0, 0 ;  /* 0x00000000ff037431 */ /* 0x000fc800000001ff */
[----:B------:R-:W-:Y:S05]  /*8290*/  RET.REL.NODEC R2 `(_ZN7cutlass13device_kernelINS_4gemm6kernel13GemmUniversalIN4cute5tupleIJiiiiEEENS1_10collective13CollectiveMmaINS1_35MainloopSm100TmaUmmaWarpSpecializedILi27ELi2ELi4ENS5_IJNS4_1CILi1EEESB_SB_EEEEENS5_IJNSA_ILi64EEESE_SE_EEEaNS5_IJlSB_lEEEaSG_NS4_8TiledMMAINS4_8MMA_AtomIJNS4_15SM100_MMA_S8_SSIaaiLi64ELi64ELNS4_4UMMA5MajorE0ELSL_0ELNSK_8SaturateE0EEEEEENS4_6LayoutISC_NS5_IJNSA_ILi0EEESQ_SQ_EEEEENS5_IJNS4_10UnderscoreEST_ST_EEEEENS4_13SM90_TMA_LOADENS4_14ComposedLayoutINS4_7SwizzleILi2ELi4ELi3EEENS4_18smem_ptr_flag_bitsILi8EEENSP_INS5_IJNSA_ILi8EEESE_EEENS5_IJSE_SB_EEEEEEEvNS4_8identityESW_S16_vS17_EENS_8epilogue10collective18CollectiveEpilogueINS19_23Sm100TmaWarpSpecializedILi1ELi1ELi32ELb0ELb0EEEJSF_NS5_IJNSP_ISE_SB_EES1E_EEEaSG_aSG_NS19_6fusion15FusionCallbacksIS1D_NS1G_17LinearCombinationIaiaiLNS_15FloatRoundStyleE2EEESF_S1F_JEEENS4_5SM1004TMEM4LOAD26SM100_TMEM_LOAD_16dp32b32xESW_S16_NS4_39AutoVectorizingCopyWithAssumedAlignmentILi128EEENS4_14SM90_TMA_STOREES16_S1R_S1R_EEEvvEEEEvNT_6ParamsE) ;  /* 0xffffff7c02587950 */ /* 0x000fea0003c3ffff */
.L_x_197:
[----:B------:R-:W-:-:S00]  /*82a0*/  BRA `(.L_x_197) ;  /* 0xfffffffc00fc7947 */ /* 0x000fc0000383ffff */
[----:B------:R-:W-:-:S00]  /*82b0*/  NOP ;  /* 0x0000000000007918 */ /* 0x000fc00000000000 */
        /* <DEDUP_REMOVED lines=12> */
.L_x_198:


//--------------------- .nv.global.init           --------------------------
	.section	.nv.global.init,"aw",@progbits
.nv.global.init:
	.type		$str$27,@object
	.size		$str$27,($str$28 - $str$27)
$str$27:
        /*0000*/ 	.byte	0x28, 0x61, 0x64, 0x64, 0x72, 0x65, 0x73, 0x73, 0x20, 0x26, 0x20, 0x6d, 0x61, 0x73, 0x6b, 0x29
        /*0010*/ 	.byte	0x20, 0x3d, 0x3d, 0x20, 0x30, 0x00
	.type		$str$28,@object
	.size		$str$28,($str$26 - $str$28)
$str$28:
        /*0016*/ 	.byte	0x2f, 0x74, 0x6d, 0x70, 0x2f, 0x63, 0x75, 0x74, 0x6c, 0x61, 0x73, 0x73, 0x5f, 0x73, 0x77, 0x65
        /*0026*/ 	.byte	0x65, 0x70, 0x5f, 0x73, 0x72, 0x63, 0x2f, 0x69, 0x6e, 0x63, 0x6c, 0x75, 0x64, 0x65, 0x2f, 0x63
        /*0036*/ 	.byte	0x75, 0x74, 0x65, 0x2f, 0x70, 0x6f, 0x69, 0x6e, 0x74, 0x65, 0x72, 0x5f, 0x66, 0x6c, 0x61, 0x67
        /*0046*/ 	.byte	0x67, 0x65, 0x64, 0x2e, 0x68, 0x70, 0x70, 0x00
	.type		$str$26,@object
	.size		$str$26,($str$25 - $str$26)
$str$26:
        /*004e*/ 	.byte	0x2f, 0x74, 0x6d, 0x70, 0x2f, 0x63, 0x75, 0x74, 0x6c, 0x61, 0x73, 0x73, 0x5f, 0x73, 0x77, 0x65
        /*005e*/ 	.byte	0x65, 0x70, 0x5f, 0x73, 0x72, 0x63, 0x2f, 0x69, 0x6e, 0x63, 0x6c, 0x75, 0x64, 0x65, 0x2f, 0x63
        /*006e*/ 	.byte	0x75, 0x74, 0x65, 0x2f, 0x61, 0x74, 0x6f, 0x6d, 0x2f, 0x63, 0x6f, 0x70, 0x79, 0x5f, 0x74, 0x72
        /*007e*/ 	.byte	0x61, 0x69, 0x74, 0x73, 0x5f, 0x73, 0x6d, 0x31, 0x30, 0x30, 0x2e, 0x68, 0x70, 0x70, 0x00
	.type		$str$25,@object
	.size		$str$25,(__unnamed_1 - $str$25)
$str$25:
        /*008d*/ 	.byte	0x28, 0x28, 0x75, 0x69, 0x6e, 0x74, 0x33, 0x32, 0x5f, 0x74, 0x28, 0x74, 0x68, 0x72, 0x65, 0x61
        /*009d*/ 	.byte	0x64, 0x49, 0x64, 0x78, 0x2e, 0x78, 0x29, 0x20, 0x2f, 0x20, 0x33, 0x32, 0x29, 0x20, 0x25, 0x20
        /*00ad*/ 	.byte	0x34, 0x29, 0x20, 0x3d, 0x3d, 0x20, 0x28, 0x28, 0x28, 0x74, 0x6d, 0x65, 0x6d, 0x5f, 0x61, 0x64
        /*00bd*/ 	.byte	0x64, 0x72, 0x20, 0x3e, 0x3e, 0x20, 0x31, 0x36, 0x29, 0x20, 0x2f, 0x20, 0x33, 0x32, 0x29, 0x20
        /*00cd*/ 	.byte	0x25, 0x20, 0x34, 0x29, 0x00
	.type		__unnamed_1,@object
	.size		__unnamed_1,(__unnamed_2 - __unnamed_1)
__unnamed_1:
        /*00d2*/ 	.byte	0x61, 0x75, 0x74, 0x6f, 0x20, 0x63, 0x75, 0x74, 0x65, 0x3a, 0x3a, 0x61, 0x73, 0x5f, 0x70, 0x6f
        /* <DEDUP_REMOVED lines=24> */
        /*0262*/ 	.byte	0x00
	.type		__unnamed_2,@object
	.size		__unnamed_2,(.L_2 - __unnamed_2)
__unnamed_2:
        /* <DEDUP_REMOVED lines=41> */
.L_2:


//--------------------- .nv.shared._ZN7cutlass13device_kernelINS_4gemm6kernel13GemmUniversalIN4cute5tupleIJiiiiEEENS1_10collective13CollectiveMmaINS1_35MainloopSm100TmaUmmaWarpSpecializedILi27ELi2ELi4ENS5_IJNS4_1CILi1EEESB_SB_EEEEENS5_IJNSA_ILi64EEESE_SE_EEEaNS5_IJlSB_lEEEaSG_NS4_8TiledMMAINS4_8MMA_AtomIJNS4_15SM100_MMA_S8_SSIaaiLi64ELi64ELNS4_4UMMA5MajorE0ELSL_0ELNSK_8SaturateE0EEEEEENS4_6LayoutISC_NS5_IJNSA_ILi0EEESQ_SQ_EEEEENS5_IJNS4_10UnderscoreEST_ST_EEEEENS4_13SM90_TMA_LOADENS4_14ComposedLayoutINS4_7SwizzleILi2ELi4ELi3EEENS4_18smem_ptr_flag_bitsILi8EEENSP_INS5_IJNSA_ILi8EEESE_EEENS5_IJSE_SB_EEEEEEEvNS4_8identityESW_S16_vS17_EENS_8epilogue10collective18CollectiveEpilogueINS19_23Sm100TmaWarpSpecializedILi1ELi1ELi32ELb0ELb0EEEJSF_NS5_IJNSP_ISE_SB_EES1E_EEEaSG_aSG_NS19_6fusion15FusionCallbacksIS1D_NS1G_17LinearCombinationIaiaiLNS_15FloatRoundStyleE2EEESF_S1F_JEEENS4_5SM1004TMEM4LOAD26SM100_TMEM_LOAD_16dp32b32xESW_S16_NS4_39AutoVectorizingCopyWithAssumedAlignmentILi128EEENS4_14SM90_TMA_STOREES16_S1R_S1R_EEEvvEEEEvNT_6ParamsE --------------------------
	.section	.nv.shared._ZN7cutlass13device_kernelINS_4gemm6kernel13GemmUniversalIN4cute5tupleIJiiiiEEENS1_10collective13CollectiveMmaINS1_35MainloopSm100TmaUmmaWarpSpecializedILi27ELi2ELi4ENS5_IJNS4_1CILi1EEESB_SB_EEEEENS5_IJNSA_ILi64EEESE_SE_EEEaNS5_IJlSB_lEEEaSG_NS4_8TiledMMAINS4_8MMA_AtomIJNS4_15SM100_MMA_S8_SSIaaiLi64ELi64ELNS4_4UMMA5MajorE0ELSL_0ELNSK_8SaturateE0EEEEEENS4_6LayoutISC_NS5_IJNSA_ILi0EEESQ_SQ_EEEEENS5_IJNS4_10UnderscoreEST_ST_EEEEENS4_13SM90_TMA_LOADENS4_14ComposedLayoutINS4_7SwizzleILi2ELi4ELi3EEENS4_18smem_ptr_flag_bitsILi8EEENSP_INS5_IJNSA_ILi8EEESE_EEENS5_IJSE_SB_EEEEEEEvNS4_8identityESW_S16_vS17_EENS_8epilogue10collective18CollectiveEpilogueINS19_23Sm100TmaWarpSpecializedILi1ELi1ELi32ELb0ELb0EEEJSF_NS5_IJNSP_ISE_SB_EES1E_EEEaSG_aSG_NS19_6fusion15FusionCallbacksIS1D_NS1G_17LinearCombinationIaiaiLNS_15FloatRoundStyleE2EEESF_S1F_JEEENS4_5SM1004TMEM4LOAD26SM100_TMEM_LOAD_16dp32b32xESW_S16_NS4_39AutoVectorizingCopyWithAssumedAlignmentILi128EEENS4_14SM90_TMA_STOREES16_S1R_S1R_EEEvvEEEEvNT_6ParamsE,"aw",@nobits
	.sectionflags	@""
	.align	16
	.zero		1024


//--------------------- .nv.shared.reserved.0     --------------------------
	.section	.nv.shared.reserved.0,"aw",@nobits
	.weak		__nv_reservedSMEM_offset_0_alias
	.size		__nv_reservedSMEM_offset_0_alias, 0, 64
	.other		__nv_reservedSMEM_offset_0_alias,@"STO_CUDA_RESERVED_SHARED STV_DEFAULT"
__nv_reservedSMEM_offset_0_alias:
	.zero		0
.nv.shared.reserved.0:
	.zero		64
	.weak		__nv_reservedSMEM_tcgen05_partition
	.type		__nv_reservedSMEM_tcgen05_partition,@object
	.size		__nv_reservedSMEM_tcgen05_partition,(.L_0 - __nv_reservedSMEM_tcgen05_partition)
__nv_reservedSMEM_tcgen05_partition:
	.zero		32
.L_0:


//--------------------- .nv.global                --------------------------
	.section	.nv.global,"aw",@nobits
.nv.global:
	.type		_ZN39_INTERNAL_e5490a77_4_k_cu_0a1e11b6_97284cute1_E,@object
	.size		_ZN39_INTERNAL_e5490a77_4_k_cu_0a1e11b6_97284cute1_E,(_ZN39_INTERNAL_e5490a77_4_k_cu_0a1e11b6_97284cuda3std3__45__cpo6cbeginE - _ZN39_INTERNAL_e5490a77_4_k_cu_0a1e11b6_97284cute1_E)
_ZN39_INTERNAL_e5490a77_4_k_cu_0a1e11b6_97284cute1_E:
	.zero		1
	.type		_ZN39_INTERNAL_e5490a77_4_k_cu_0a1e11b6_97284cuda3std3__45__cpo6cbeginE,@object
	.size		_ZN39_INTERNAL_e5490a77_4_k_cu_0a1e11b6_97284cuda3std3__45__cpo6cbeginE,(_ZN39_INTERNAL_e5490a77_4_k_cu_0a1e11b6_97284cuda3std3__48in_placeE - _ZN39_INTERNAL_e5490a77_4_k_cu_0a1e11b6_97284cuda3std3__45__cpo6cbeginE)
_ZN39_INTERNAL_e5490a77_4_k_cu_0a1e11b6_97284cuda3std3__45__cpo6cbeginE:
	.zero		1
	.type		_ZN39_INTERNAL_e5490a77_4_k_cu_0a1e11b6_97284cuda3std3__48in_placeE,@object
	.size		_ZN39_INTERNAL_e5490a77_4_k_cu_0a1e11b6_97284cuda3std3__48in_placeE,(_ZN39_INTERNAL_e5490a77_4_k_cu_0a1e11b6_97284cuda3std6ranges3__45__cpo9iter_moveE - _ZN39_INTERNAL_e5490a77_4_k_cu_0a1e11b6_97284cuda3std3__48in_placeE)
_ZN39_INTERNAL_e5490a77_4_k_cu_0a1e11b6_97284cuda3std3__48in_placeE:
	.zero		1
	.type		_ZN39_INTERNAL_e5490a77_4_k_cu_0a1e11b6_97284cuda3std6ranges3__45__cpo9iter_moveE,@object
	.size		_ZN39_INTERNAL_e5490a77_4_k_cu_0a1e11b6_97284cuda3std6ranges3__45__cpo9iter_moveE,(_ZN39_INTERNAL_e5490a77_4_k_cu_0a1e11b6_97284cuda3std3__45__cpo5beginE - _ZN39_INTERNAL_e5490a77_4_k_cu_0a1e11b6_97284cuda3std6ranges3__45__cpo9iter_moveE)
_ZN39_INTERNAL_e5490a77_4_k_cu_0a1e11b6_97284cuda3std6ranges3__45__cpo9iter_moveE:
	.zero		1
	.type		_ZN39_INTERNAL_e5490a77_4_k_cu_0a1e11b6_97284cuda3std3__45__cpo5beginE,@object
	.size		_ZN39_INTERNAL_e5490a77_4_k_cu_0a1e11b6_97284cuda3std3__45__cpo5beginE,(_ZN39_INTERNAL_e5490a77_4_k_cu_0a1e11b6_97284cuda3std3__441_GLOBAL__N__e5490a77_4_k_cu_0a1e11b6_97286ignoreE - _ZN39_INTERNAL_e5490a77_4_k_cu_0a1e11b6_97284cuda3std3__45__cpo5beginE)
_ZN39_INTERNAL_e5490a77_4_k_cu_0a1e11b6_97284cuda3std3__45__cpo5beginE:
	.zero		1
	.type		_ZN39_INTERNAL_e5490a77_4_k_cu_0a1e11b6_97284cuda3std3__441_GLOBAL__N__e5490a77_4_k_cu_0a1e11b6_97286ignoreE,@object
	.size		_ZN39_INTERNAL_e5490a77_4_k_cu_0a1e11b6_97284cuda3std3__441_GLOBAL__N__e5490a77_4_k_cu_0a1e11b6_97286ignoreE,(_ZN39_INTERNAL_e5490a77_4_k_cu_0a1e11b6_97284cute7productE - _ZN39_INTERNAL_e5490a77_4_k_cu_0a1e11b6_97284cuda3std3__441_GLOBAL__N__e5490a77_4_k_cu_0a1e11b6_97286ignoreE)
_ZN39_INTERNAL_e5490a77_4_k_cu_0a1e11b6_97284cuda3std3__441_GLOBAL__N__e5490a77_4_k_cu_0a1e11b6_97286ignoreE:
	.zero		1
	.type		_ZN39_INTERNAL_e5490a77_4_k_cu_0a1e11b6_97284cute7productE,@object
	.size		_ZN39_INTERNAL_e5490a77_4_k_cu_0a1e11b6_97284cute7productE,(_ZN39_INTERNAL_e5490a77_4_k_cu_0a1e11b6_97284cuda3std3__45__cpo3endE - _ZN39_INTERNAL_e5490a77_4_k_cu_0a1e11b6_97284cute7productE)
_ZN39_INTERNAL_e5490a77_4_k_cu_0a1e11b6_97284cute7productE:
	.zero		1
	.type		_ZN39_INTERNAL_e5490a77_4_k_cu_0a1e11b6_97284cuda3std3__45__cpo3endE,@object
	.size		_ZN39_INTERNAL_e5490a77_4_k_cu_0a1e11b6_97284cuda3std3__45__cpo3endE,(_ZN39_INTERNAL_e5490a77_4_k_cu_0a1e11b6_97284cuda3std3__419piecewise_constructE - _ZN39_INTERNAL_e5490a77_4_k_cu_0a1e11b6_97284cuda3std3__45__cpo3endE)
_ZN39_INTERNAL_e5490a77_4_k_cu_0a1e11b6_97284cuda3std3__45__cpo3endE:
	.zero		1
	.type		_ZN39_INTERNAL_e5490a77_4_k_cu_0a1e11b6_97284cuda3std3__419piecewise_constructE,@object
	.size		_ZN39_INTERNAL_e5490a77_4_k_cu_0a1e11b6_97284cuda3std3__419piecewise_constructE,(_ZN39_INTERNAL_e5490a77_4_k_cu_0a1e11b6_97284cuda3std3__45__cpo4cendE - _ZN39_INTERNAL_e5490a77_4_k_cu_0a1e11b6_97284cuda3std3__419piecewise_constructE)
_ZN39_INTERNAL_e5490a77_4_k_cu_0a1e11b6_97284cuda3std3__419piecewise_constructE:
	.zero		1
	.type		_ZN39_INTERNAL_e5490a77_4_k_cu_0a1e11b6_97284cuda3std3__45__cpo4cendE,@object
	.size		_ZN39_INTERNAL_e5490a77_4_k_cu_0a1e11b6_97284cuda3std3__45__cpo4cendE,(_ZN39_INTERNAL_e5490a77_4_k_cu_0a1e11b6_97284cuda3std6ranges3__45__cpo4swapE - _ZN39_INTERNAL_e5490a77_4_k_cu_0a1e11b6_97284cuda3std3__45__cpo4cendE)
_ZN39_INTERNAL_e5490a77_4_k_cu_0a1e11b6_97284cuda3std3__45__cpo4cendE:
	.zero		1
	.type		_ZN39_INTERNAL_e5490a77_4_k_cu_0a1e11b6_97284cuda3std6ranges3__45__cpo4swapE,@object
	.size		_ZN39_INTERNAL_e5490a77_4_k_cu_0a1e11b6_97284cuda3std6ranges3__45__cpo4swapE,(.L_10 - _ZN39_INTERNAL_e5490a77_4_k_cu_0a1e11b6_97284cuda3std6ranges3__45__cpo4swapE)
_ZN39_INTERNAL_e5490a77_4_k_cu_0a1e11b6_97284cuda3std6ranges3__45__cpo4swapE:
	.zero		1
.L_10:


//--------------------- .nv.constant0._ZN7cutlass13device_kernelINS_4gemm6kernel13GemmUniversalIN4cute5tupleIJiiiiEEENS1_10collective13CollectiveMmaINS1_35MainloopSm100TmaUmmaWarpSpecializedILi27ELi2ELi4ENS5_IJNS4_1CILi1EEESB_SB_EEEEENS5_IJNSA_ILi64EEESE_SE_EEEaNS5_IJlSB_lEEEaSG_NS4_8TiledMMAINS4_8MMA_AtomIJNS4_15SM100_MMA_S8_SSIaaiLi64ELi64ELNS4_4UMMA5MajorE0ELSL_0ELNSK_8SaturateE0EEEEEENS4_6LayoutISC_NS5_IJNSA_ILi0EEESQ_SQ_EEEEENS5_IJNS4_10UnderscoreEST_ST_EEEEENS4_13SM90_TMA_LOADENS4_14ComposedLayoutINS4_7SwizzleILi2ELi4ELi3EEENS4_18smem_ptr_flag_bitsILi8EEENSP_INS5_IJNSA_ILi8EEESE_EEENS5_IJSE_SB_EEEEEEEvNS4_8identityESW_S16_vS17_EENS_8epilogue10collective18CollectiveEpilogueINS19_23Sm100TmaWarpSpecializedILi1ELi1ELi32ELb0ELb0EEEJSF_NS5_IJNSP_ISE_SB_EES1E_EEEaSG_aSG_NS19_6fusion15FusionCallbacksIS1D_NS1G_17LinearCombinationIaiaiLNS_15FloatRoundStyleE2EEESF_S1F_JEEENS4_5SM1004TMEM4LOAD26SM100_TMEM_LOAD_16dp32b32xESW_S16_NS4_39AutoVectorizingCopyWithAssumedAlignmentILi128EEENS4_14SM90_TMA_STOREES16_S1R_S1R_EEEvvEEEEvNT_6ParamsE --------------------------
	.section	.nv.constant0._ZN7cutlass13device_kernelINS_4gemm6kernel13GemmUniversalIN4cute5tupleIJiiiiEEENS1_10collective13CollectiveMmaINS1_35MainloopSm100TmaUmmaWarpSpecializedILi27ELi2ELi4ENS5_IJNS4_1CILi1EEESB_SB_EEEEENS5_IJNSA_ILi64EEESE_SE_EEEaNS5_IJlSB_lEEEaSG_NS4_8TiledMMAINS4_8MMA_AtomIJNS4_15SM100_MMA_S8_SSIaaiLi64ELi64ELNS4_4UMMA5MajorE0ELSL_0ELNSK_8SaturateE0EEEEEENS4_6LayoutISC_NS5_IJNSA_ILi0EEESQ_SQ_EEEEENS5_IJNS4_10UnderscoreEST_ST_EEEEENS4_13SM90_TMA_LOADENS4_14ComposedLayoutINS4_7SwizzleILi2ELi4ELi3EEENS4_18smem_ptr_flag_bitsILi8EEENSP_INS5_IJNSA_ILi8EEESE_EEENS5_IJSE_SB_EEEEEEEvNS4_8identityESW_S16_vS17_EENS_8epilogue10collective18CollectiveEpilogueINS19_23Sm100TmaWarpSpecializedILi1ELi1ELi32ELb0ELb0EEEJSF_NS5_IJNSP_ISE_SB_EES1E_EEEaSG_aSG_NS19_6fusion15FusionCallbacksIS1D_NS1G_17LinearCombinationIaiaiLNS_15FloatRoundStyleE2EEESF_S1F_JEEENS4_5SM1004TMEM4LOAD26SM100_TMEM_LOAD_16dp32b32xESW_S16_NS4_39AutoVectorizingCopyWithAssumedAlignmentILi128EEENS4_14SM90_TMA_STOREES16_S1R_S1R_EEEvvEEEEvNT_6ParamsE,"a",@progbits
	.sectionflags	@""
	.align	4
.nv.constant0._ZN7cutlass13device_kernelINS_4gemm6kernel13GemmUniversalIN4cute5tupleIJiiiiEEENS1_10collective13CollectiveMmaINS1_35MainloopSm100TmaUmmaWarpSpecializedILi27ELi2ELi4ENS5_IJNS4_1CILi1EEESB_SB_EEEEENS5_IJNSA_ILi64EEESE_SE_EEEaNS5_IJlSB_lEEEaSG_NS4_8TiledMMAINS4_8MMA_AtomIJNS4_15SM100_MMA_S8_SSIaaiLi64ELi64ELNS4_4UMMA5MajorE0ELSL_0ELNSK_8SaturateE0EEEEEENS4_6LayoutISC_NS5_IJNSA_ILi0EEESQ_SQ_EEEEENS5_IJNS4_10UnderscoreEST_ST_EEEEENS4_13SM90_TMA_LOADENS4_14ComposedLayoutINS4_7SwizzleILi2ELi4ELi3EEENS4_18smem_ptr_flag_bitsILi8EEENSP_INS5_IJNSA_ILi8EEESE_EEENS5_IJSE_SB_EEEEEEEvNS4_8identityESW_S16_vS17_EENS_8epilogue10collective18CollectiveEpilogueINS19_23Sm100TmaWarpSpecializedILi1ELi1ELi32ELb0ELb0EEEJSF_NS5_IJNSP_ISE_SB_EES1E_EEEaSG_aSG_NS19_6fusion15FusionCallbacksIS1D_NS1G_17LinearCombinationIaiaiLNS_15FloatRoundStyleE2EEESF_S1F_JEEENS4_5SM1004TMEM4LOAD26SM100_TMEM_LOAD_16dp32b32xESW_S16_NS4_39AutoVectorizingCopyWithAssumedAlignmentILi128EEENS4_14SM90_TMA_STOREES16_S1R_S1R_EEEvvEEEEvNT_6ParamsE:
	.zero		2944


//--------------------- SYMBOLS --------------------------

	.type		.nv.reservedSmem.offset0,@object
	.size		.nv.reservedSmem.offset0,0x4
	.type		.nv.reservedSmem.cap,@object
	.size		.nv.reservedSmem.cap,0x4
	.type		__assertfail,@function
